//
// Generated by NVIDIA NVVM Compiler
//
// Compiler Build ID: CL-36424714
// Cuda compilation tools, release 13.0, V13.0.88
// Based on NVVM 20.0.0
//

.version 9.0
.target sm_100
.address_size 64

	// .globl	_Z17BoundingBoxKerneliiPiS_P6float4P6float3S3_PfS_S_Pj
// _ZZ17BoundingBoxKerneliiPiS_P6float4P6float3S3_PfS_S_PjE5sminx has been demoted
// _ZZ17BoundingBoxKerneliiPiS_P6float4P6float3S3_PfS_S_PjE5smaxx has been demoted
// _ZZ17BoundingBoxKerneliiPiS_P6float4P6float3S3_PfS_S_PjE5sminy has been demoted
// _ZZ17BoundingBoxKerneliiPiS_P6float4P6float3S3_PfS_S_PjE5smaxy has been demoted
// _ZZ17BoundingBoxKerneliiPiS_P6float4P6float3S3_PfS_S_PjE5sminz has been demoted
// _ZZ17BoundingBoxKerneliiPiS_P6float4P6float3S3_PfS_S_PjE5smaxz has been demoted
// _ZZ19SummarizationKerneliiPViPKiPV6float4PiE5child has been demoted
// _ZZ19SummarizationKerneliiPViPKiPV6float4PiE4mass has been demoted
// _ZZ22ForceCalculationKerneliifffPKiS0_PK6float4P6float2PS1_PKfS0_E3pos has been demoted
// _ZZ22ForceCalculationKerneliifffPKiS0_PK6float4P6float2PS1_PKfS0_E4node has been demoted
// _ZZ22ForceCalculationKerneliifffPKiS0_PK6float4P6float2PS1_PKfS0_E2dq has been demoted

.visible .entry _Z17BoundingBoxKerneliiPiS_P6float4P6float3S3_PfS_S_Pj(
	.param .u32 _Z17BoundingBoxKerneliiPiS_P6float4P6float3S3_PfS_S_Pj_param_0,
	.param .u32 _Z17BoundingBoxKerneliiPiS_P6float4P6float3S3_PfS_S_Pj_param_1,
	.param .u64 .ptr .align 1 _Z17BoundingBoxKerneliiPiS_P6float4P6float3S3_PfS_S_Pj_param_2,
	.param .u64 .ptr .align 1 _Z17BoundingBoxKerneliiPiS_P6float4P6float3S3_PfS_S_Pj_param_3,
	.param .u64 .ptr .align 1 _Z17BoundingBoxKerneliiPiS_P6float4P6float3S3_PfS_S_Pj_param_4,
	.param .u64 .ptr .align 1 _Z17BoundingBoxKerneliiPiS_P6float4P6float3S3_PfS_S_Pj_param_5,
	.param .u64 .ptr .align 1 _Z17BoundingBoxKerneliiPiS_P6float4P6float3S3_PfS_S_Pj_param_6,
	.param .u64 .ptr .align 1 _Z17BoundingBoxKerneliiPiS_P6float4P6float3S3_PfS_S_Pj_param_7,
	.param .u64 .ptr .align 1 _Z17BoundingBoxKerneliiPiS_P6float4P6float3S3_PfS_S_Pj_param_8,
	.param .u64 .ptr .align 1 _Z17BoundingBoxKerneliiPiS_P6float4P6float3S3_PfS_S_Pj_param_9,
	.param .u64 .ptr .align 1 _Z17BoundingBoxKerneliiPiS_P6float4P6float3S3_PfS_S_Pj_param_10
)
{
	.reg .pred 	%p<25>;
	.reg .b32 	%r<72>;
	.reg .b32 	%f<600>;
	.reg .b64 	%rd<57>;
	// demoted variable
	.shared .align 4 .b8 _ZZ17BoundingBoxKerneliiPiS_P6float4P6float3S3_PfS_S_PjE5sminx[1024];
	// demoted variable
	.shared .align 4 .b8 _ZZ17BoundingBoxKerneliiPiS_P6float4P6float3S3_PfS_S_PjE5smaxx[1024];
	// demoted variable
	.shared .align 4 .b8 _ZZ17BoundingBoxKerneliiPiS_P6float4P6float3S3_PfS_S_PjE5sminy[1024];
	// demoted variable
	.shared .align 4 .b8 _ZZ17BoundingBoxKerneliiPiS_P6float4P6float3S3_PfS_S_PjE5smaxy[1024];
	// demoted variable
	.shared .align 4 .b8 _ZZ17BoundingBoxKerneliiPiS_P6float4P6float3S3_PfS_S_PjE5sminz[1024];
	// demoted variable
	.shared .align 4 .b8 _ZZ17BoundingBoxKerneliiPiS_P6float4P6float3S3_PfS_S_PjE5smaxz[1024];
	ld.param.u32 	%r32, [_Z17BoundingBoxKerneliiPiS_P6float4P6float3S3_PfS_S_Pj_param_0];
	ld.param.u32 	%r33, [_Z17BoundingBoxKerneliiPiS_P6float4P6float3S3_PfS_S_Pj_param_1];
	ld.param.u64 	%rd16, [_Z17BoundingBoxKerneliiPiS_P6float4P6float3S3_PfS_S_Pj_param_4];
	ld.param.u64 	%rd17, [_Z17BoundingBoxKerneliiPiS_P6float4P6float3S3_PfS_S_Pj_param_5];
	ld.param.u64 	%rd18, [_Z17BoundingBoxKerneliiPiS_P6float4P6float3S3_PfS_S_Pj_param_6];
	ld.param.u64 	%rd13, [_Z17BoundingBoxKerneliiPiS_P6float4P6float3S3_PfS_S_Pj_param_8];
	ld.param.u64 	%rd15, [_Z17BoundingBoxKerneliiPiS_P6float4P6float3S3_PfS_S_Pj_param_10];
	cvta.to.global.u64 	%rd1, %rd17;
	cvta.to.global.u64 	%rd2, %rd18;
	cvta.to.global.u64 	%rd3, %rd16;
	.pragma "used_bytes_mask 4095";
	ld.global.v4.f32 	{%f501, %f502, %f503, %f214}, [%rd3];
	mov.u32 	%r1, %tid.x;
	mov.u32 	%r2, %nctaid.x;
	shl.b32 	%r3, %r2, 8;
	mov.u32 	%r4, %ctaid.x;
	shl.b32 	%r34, %r4, 8;
	add.s32 	%r66, %r34, %r1;
	setp.ge.s32 	%p1, %r66, %r33;
	mov.f32 	%f498, %f501;
	mov.f32 	%f499, %f502;
	mov.f32 	%f500, %f503;
	@%p1 bra 	$L__BB0_7;
	add.s32 	%r35, %r66, %r3;
	max.s32 	%r36, %r33, %r35;
	setp.lt.s32 	%p2, %r35, %r33;
	selp.u32 	%r37, 1, 0, %p2;
	add.s32 	%r38, %r35, %r37;
	sub.s32 	%r39, %r36, %r38;
	div.u32 	%r40, %r39, %r3;
	add.s32 	%r6, %r40, %r37;
	and.b32  	%r41, %r6, 3;
	setp.eq.s32 	%p3, %r41, 3;
	mov.f32 	%f500, %f503;
	mov.f32 	%f499, %f502;
	mov.f32 	%f498, %f501;
	@%p3 bra 	$L__BB0_4;
	add.s32 	%r42, %r6, 1;
	and.b32  	%r43, %r42, 3;
	neg.s32 	%r64, %r43;
	mov.f32 	%f500, %f503;
	mov.f32 	%f499, %f502;
	mov.f32 	%f498, %f501;
$L__BB0_3:
	.pragma "nounroll";
	mul.wide.s32 	%rd19, %r66, 16;
	add.s64 	%rd20, %rd3, %rd19;
	.pragma "used_bytes_mask 4095";
	ld.global.v4.f32 	{%f216, %f217, %f218, %f219}, [%rd20];
	min.f32 	%f501, %f501, %f216;
	max.f32 	%f498, %f498, %f216;
	min.f32 	%f502, %f502, %f217;
	max.f32 	%f499, %f499, %f217;
	min.f32 	%f503, %f503, %f218;
	max.f32 	%f500, %f500, %f218;
	add.s32 	%r66, %r66, %r3;
	add.s32 	%r64, %r64, 1;
	setp.ne.s32 	%p4, %r64, 0;
	@%p4 bra 	$L__BB0_3;
$L__BB0_4:
	setp.lt.u32 	%p5, %r6, 3;
	@%p5 bra 	$L__BB0_7;
	mul.wide.s32 	%rd23, %r3, 16;
$L__BB0_6:
	mul.wide.s32 	%rd21, %r66, 16;
	add.s64 	%rd22, %rd3, %rd21;
	.pragma "used_bytes_mask 4095";
	ld.global.v4.f32 	{%f220, %f221, %f222, %f223}, [%rd22];
	min.f32 	%f224, %f501, %f220;
	max.f32 	%f225, %f498, %f220;
	min.f32 	%f226, %f502, %f221;
	max.f32 	%f227, %f499, %f221;
	min.f32 	%f228, %f503, %f222;
	max.f32 	%f229, %f500, %f222;
	add.s32 	%r44, %r66, %r3;
	add.s64 	%rd24, %rd22, %rd23;
	.pragma "used_bytes_mask 4095";
	ld.global.v4.f32 	{%f230, %f231, %f232, %f233}, [%rd24];
	min.f32 	%f234, %f224, %f230;
	max.f32 	%f235, %f225, %f230;
	min.f32 	%f236, %f226, %f231;
	max.f32 	%f237, %f227, %f231;
	min.f32 	%f238, %f228, %f232;
	max.f32 	%f239, %f229, %f232;
	add.s32 	%r45, %r44, %r3;
	add.s64 	%rd25, %rd24, %rd23;
	.pragma "used_bytes_mask 4095";
	ld.global.v4.f32 	{%f240, %f241, %f242, %f243}, [%rd25];
	min.f32 	%f244, %f234, %f240;
	max.f32 	%f245, %f235, %f240;
	min.f32 	%f246, %f236, %f241;
	max.f32 	%f247, %f237, %f241;
	min.f32 	%f248, %f238, %f242;
	max.f32 	%f249, %f239, %f242;
	add.s32 	%r46, %r45, %r3;
	add.s64 	%rd26, %rd25, %rd23;
	.pragma "used_bytes_mask 4095";
	ld.global.v4.f32 	{%f250, %f251, %f252, %f253}, [%rd26];
	min.f32 	%f501, %f244, %f250;
	max.f32 	%f498, %f245, %f250;
	min.f32 	%f502, %f246, %f251;
	max.f32 	%f499, %f247, %f251;
	min.f32 	%f503, %f248, %f252;
	max.f32 	%f500, %f249, %f252;
	add.s32 	%r66, %r46, %r3;
	setp.lt.s32 	%p6, %r66, %r33;
	@%p6 bra 	$L__BB0_6;
$L__BB0_7:
	shl.b32 	%r47, %r1, 2;
	mov.u32 	%r48, _ZZ17BoundingBoxKerneliiPiS_P6float4P6float3S3_PfS_S_PjE5sminx;
	add.s32 	%r15, %r48, %r47;
	st.shared.f32 	[%r15], %f501;
	mov.u32 	%r49, _ZZ17BoundingBoxKerneliiPiS_P6float4P6float3S3_PfS_S_PjE5smaxx;
	add.s32 	%r16, %r49, %r47;
	st.shared.f32 	[%r16], %f498;
	mov.u32 	%r50, _ZZ17BoundingBoxKerneliiPiS_P6float4P6float3S3_PfS_S_PjE5sminy;
	add.s32 	%r17, %r50, %r47;
	st.shared.f32 	[%r17], %f502;
	mov.u32 	%r51, _ZZ17BoundingBoxKerneliiPiS_P6float4P6float3S3_PfS_S_PjE5smaxy;
	add.s32 	%r18, %r51, %r47;
	st.shared.f32 	[%r18], %f499;
	mov.u32 	%r52, _ZZ17BoundingBoxKerneliiPiS_P6float4P6float3S3_PfS_S_PjE5sminz;
	add.s32 	%r19, %r52, %r47;
	st.shared.f32 	[%r19], %f503;
	mov.u32 	%r53, _ZZ17BoundingBoxKerneliiPiS_P6float4P6float3S3_PfS_S_PjE5smaxz;
	add.s32 	%r20, %r53, %r47;
	st.shared.f32 	[%r20], %f500;
	bar.sync 	0;
	setp.gt.u32 	%p7, %r1, 127;
	@%p7 bra 	$L__BB0_9;
	ld.shared.f32 	%f254, [%r15+512];
	min.f32 	%f501, %f501, %f254;
	st.shared.f32 	[%r15], %f501;
	ld.shared.f32 	%f255, [%r16+512];
	max.f32 	%f498, %f498, %f255;
	st.shared.f32 	[%r16], %f498;
	ld.shared.f32 	%f256, [%r17+512];
	min.f32 	%f502, %f502, %f256;
	st.shared.f32 	[%r17], %f502;
	ld.shared.f32 	%f257, [%r18+512];
	max.f32 	%f499, %f499, %f257;
	st.shared.f32 	[%r18], %f499;
	ld.shared.f32 	%f258, [%r19+512];
	min.f32 	%f503, %f503, %f258;
	st.shared.f32 	[%r19], %f503;
	ld.shared.f32 	%f259, [%r20+512];
	max.f32 	%f500, %f500, %f259;
	st.shared.f32 	[%r20], %f500;
$L__BB0_9:
	bar.sync 	0;
	setp.gt.u32 	%p8, %r1, 63;
	@%p8 bra 	$L__BB0_11;
	ld.shared.f32 	%f260, [%r15+256];
	min.f32 	%f501, %f501, %f260;
	st.shared.f32 	[%r15], %f501;
	ld.shared.f32 	%f261, [%r16+256];
	max.f32 	%f498, %f498, %f261;
	st.shared.f32 	[%r16], %f498;
	ld.shared.f32 	%f262, [%r17+256];
	min.f32 	%f502, %f502, %f262;
	st.shared.f32 	[%r17], %f502;
	ld.shared.f32 	%f263, [%r18+256];
	max.f32 	%f499, %f499, %f263;
	st.shared.f32 	[%r18], %f499;
	ld.shared.f32 	%f264, [%r19+256];
	min.f32 	%f503, %f503, %f264;
	st.shared.f32 	[%r19], %f503;
	ld.shared.f32 	%f265, [%r20+256];
	max.f32 	%f500, %f500, %f265;
	st.shared.f32 	[%r20], %f500;
$L__BB0_11:
	bar.sync 	0;
	setp.gt.u32 	%p9, %r1, 31;
	@%p9 bra 	$L__BB0_13;
	ld.shared.f32 	%f266, [%r15+128];
	min.f32 	%f501, %f501, %f266;
	st.shared.f32 	[%r15], %f501;
	ld.shared.f32 	%f267, [%r16+128];
	max.f32 	%f498, %f498, %f267;
	st.shared.f32 	[%r16], %f498;
	ld.shared.f32 	%f268, [%r17+128];
	min.f32 	%f502, %f502, %f268;
	st.shared.f32 	[%r17], %f502;
	ld.shared.f32 	%f269, [%r18+128];
	max.f32 	%f499, %f499, %f269;
	st.shared.f32 	[%r18], %f499;
	ld.shared.f32 	%f270, [%r19+128];
	min.f32 	%f503, %f503, %f270;
	st.shared.f32 	[%r19], %f503;
	ld.shared.f32 	%f271, [%r20+128];
	max.f32 	%f500, %f500, %f271;
	st.shared.f32 	[%r20], %f500;
$L__BB0_13:
	bar.sync 	0;
	setp.gt.u32 	%p10, %r1, 15;
	@%p10 bra 	$L__BB0_15;
	ld.shared.f32 	%f272, [%r15+64];
	min.f32 	%f501, %f501, %f272;
	st.shared.f32 	[%r15], %f501;
	ld.shared.f32 	%f273, [%r16+64];
	max.f32 	%f498, %f498, %f273;
	st.shared.f32 	[%r16], %f498;
	ld.shared.f32 	%f274, [%r17+64];
	min.f32 	%f502, %f502, %f274;
	st.shared.f32 	[%r17], %f502;
	ld.shared.f32 	%f275, [%r18+64];
	max.f32 	%f499, %f499, %f275;
	st.shared.f32 	[%r18], %f499;
	ld.shared.f32 	%f276, [%r19+64];
	min.f32 	%f503, %f503, %f276;
	st.shared.f32 	[%r19], %f503;
	ld.shared.f32 	%f277, [%r20+64];
	max.f32 	%f500, %f500, %f277;
	st.shared.f32 	[%r20], %f500;
$L__BB0_15:
	bar.sync 	0;
	setp.gt.u32 	%p11, %r1, 7;
	@%p11 bra 	$L__BB0_17;
	ld.shared.f32 	%f278, [%r15+32];
	min.f32 	%f501, %f501, %f278;
	st.shared.f32 	[%r15], %f501;
	ld.shared.f32 	%f279, [%r16+32];
	max.f32 	%f498, %f498, %f279;
	st.shared.f32 	[%r16], %f498;
	ld.shared.f32 	%f280, [%r17+32];
	min.f32 	%f502, %f502, %f280;
	st.shared.f32 	[%r17], %f502;
	ld.shared.f32 	%f281, [%r18+32];
	max.f32 	%f499, %f499, %f281;
	st.shared.f32 	[%r18], %f499;
	ld.shared.f32 	%f282, [%r19+32];
	min.f32 	%f503, %f503, %f282;
	st.shared.f32 	[%r19], %f503;
	ld.shared.f32 	%f283, [%r20+32];
	max.f32 	%f500, %f500, %f283;
	st.shared.f32 	[%r20], %f500;
$L__BB0_17:
	bar.sync 	0;
	setp.gt.u32 	%p12, %r1, 3;
	@%p12 bra 	$L__BB0_19;
	ld.shared.f32 	%f284, [%r15+16];
	min.f32 	%f501, %f501, %f284;
	st.shared.f32 	[%r15], %f501;
	ld.shared.f32 	%f285, [%r16+16];
	max.f32 	%f498, %f498, %f285;
	st.shared.f32 	[%r16], %f498;
	ld.shared.f32 	%f286, [%r17+16];
	min.f32 	%f502, %f502, %f286;
	st.shared.f32 	[%r17], %f502;
	ld.shared.f32 	%f287, [%r18+16];
	max.f32 	%f499, %f499, %f287;
	st.shared.f32 	[%r18], %f499;
	ld.shared.f32 	%f288, [%r19+16];
	min.f32 	%f503, %f503, %f288;
	st.shared.f32 	[%r19], %f503;
	ld.shared.f32 	%f289, [%r20+16];
	max.f32 	%f500, %f500, %f289;
	st.shared.f32 	[%r20], %f500;
$L__BB0_19:
	bar.sync 	0;
	setp.gt.u32 	%p13, %r1, 1;
	@%p13 bra 	$L__BB0_21;
	ld.shared.f32 	%f290, [%r15+8];
	min.f32 	%f501, %f501, %f290;
	st.shared.f32 	[%r15], %f501;
	ld.shared.f32 	%f291, [%r16+8];
	max.f32 	%f498, %f498, %f291;
	st.shared.f32 	[%r16], %f498;
	ld.shared.f32 	%f292, [%r17+8];
	min.f32 	%f502, %f502, %f292;
	st.shared.f32 	[%r17], %f502;
	ld.shared.f32 	%f293, [%r18+8];
	max.f32 	%f499, %f499, %f293;
	st.shared.f32 	[%r18], %f499;
	ld.shared.f32 	%f294, [%r19+8];
	min.f32 	%f503, %f503, %f294;
	st.shared.f32 	[%r19], %f503;
	ld.shared.f32 	%f295, [%r20+8];
	max.f32 	%f500, %f500, %f295;
	st.shared.f32 	[%r20], %f500;
$L__BB0_21:
	bar.sync 	0;
	setp.ne.s32 	%p14, %r1, 0;
	@%p14 bra 	$L__BB0_23;
	ld.shared.f32 	%f296, [_ZZ17BoundingBoxKerneliiPiS_P6float4P6float3S3_PfS_S_PjE5sminx+4];
	min.f32 	%f501, %f501, %f296;
	st.shared.f32 	[%r15], %f501;
	ld.shared.f32 	%f297, [_ZZ17BoundingBoxKerneliiPiS_P6float4P6float3S3_PfS_S_PjE5smaxx+4];
	max.f32 	%f498, %f498, %f297;
	st.shared.f32 	[%r16], %f498;
	ld.shared.f32 	%f298, [_ZZ17BoundingBoxKerneliiPiS_P6float4P6float3S3_PfS_S_PjE5sminy+4];
	min.f32 	%f502, %f502, %f298;
	st.shared.f32 	[%r17], %f502;
	ld.shared.f32 	%f299, [_ZZ17BoundingBoxKerneliiPiS_P6float4P6float3S3_PfS_S_PjE5smaxy+4];
	max.f32 	%f499, %f499, %f299;
	st.shared.f32 	[%r18], %f499;
	ld.shared.f32 	%f300, [_ZZ17BoundingBoxKerneliiPiS_P6float4P6float3S3_PfS_S_PjE5sminz+4];
	min.f32 	%f503, %f503, %f300;
	st.shared.f32 	[%r19], %f503;
	ld.shared.f32 	%f301, [_ZZ17BoundingBoxKerneliiPiS_P6float4P6float3S3_PfS_S_PjE5smaxz+4];
	max.f32 	%f500, %f500, %f301;
	st.shared.f32 	[%r20], %f500;
$L__BB0_23:
	setp.ne.s32 	%p15, %r1, 0;
	@%p15 bra 	$L__BB0_37;
	mul.wide.u32 	%rd27, %r4, 12;
	add.s64 	%rd28, %rd2, %rd27;
	st.global.f32 	[%rd28], %f501;
	st.global.f32 	[%rd28+4], %f502;
	st.global.f32 	[%rd28+8], %f503;
	add.s64 	%rd29, %rd1, %rd27;
	st.global.f32 	[%rd29], %f498;
	st.global.f32 	[%rd29+4], %f499;
	st.global.f32 	[%rd29+8], %f500;
	membar.gl;
	add.s32 	%r54, %r2, -1;
	cvta.to.global.u64 	%rd30, %rd15;
	atom.global.inc.u32 	%r55, [%rd30], %r54;
	setp.ne.s32 	%p16, %r54, %r55;
	@%p16 bra 	$L__BB0_37;
	setp.lt.u32 	%p17, %r2, 8;
	mov.b32 	%r70, 0;
	@%p17 bra 	$L__BB0_28;
	and.b32  	%r57, %r2, -8;
	neg.s32 	%r68, %r57;
	add.s64 	%rd56, %rd2, 48;
	add.s64 	%rd55, %rd1, 48;
	and.b32  	%r70, %r2, 2147483640;
$L__BB0_27:
	.pragma "nounroll";
	ld.global.f32 	%f303, [%rd56+-48];
	ld.global.f32 	%f304, [%rd56+-44];
	ld.global.f32 	%f305, [%rd56+-40];
	ld.global.f32 	%f306, [%rd55+-48];
	ld.global.f32 	%f307, [%rd55+-44];
	ld.global.f32 	%f308, [%rd55+-40];
	min.f32 	%f309, %f501, %f303;
	max.f32 	%f310, %f498, %f306;
	min.f32 	%f311, %f502, %f304;
	max.f32 	%f312, %f499, %f307;
	min.f32 	%f313, %f503, %f305;
	max.f32 	%f314, %f500, %f308;
	ld.global.f32 	%f315, [%rd56+-36];
	ld.global.f32 	%f316, [%rd56+-32];
	ld.global.f32 	%f317, [%rd56+-28];
	ld.global.f32 	%f318, [%rd55+-36];
	ld.global.f32 	%f319, [%rd55+-32];
	ld.global.f32 	%f320, [%rd55+-28];
	min.f32 	%f321, %f309, %f315;
	max.f32 	%f322, %f310, %f318;
	min.f32 	%f323, %f311, %f316;
	max.f32 	%f324, %f312, %f319;
	min.f32 	%f325, %f313, %f317;
	max.f32 	%f326, %f314, %f320;
	ld.global.f32 	%f327, [%rd56+-24];
	ld.global.f32 	%f328, [%rd56+-20];
	ld.global.f32 	%f329, [%rd56+-16];
	ld.global.f32 	%f330, [%rd55+-24];
	ld.global.f32 	%f331, [%rd55+-20];
	ld.global.f32 	%f332, [%rd55+-16];
	min.f32 	%f333, %f321, %f327;
	max.f32 	%f334, %f322, %f330;
	min.f32 	%f335, %f323, %f328;
	max.f32 	%f336, %f324, %f331;
	min.f32 	%f337, %f325, %f329;
	max.f32 	%f338, %f326, %f332;
	ld.global.f32 	%f339, [%rd56+-12];
	ld.global.f32 	%f340, [%rd56+-8];
	ld.global.f32 	%f341, [%rd56+-4];
	ld.global.f32 	%f342, [%rd55+-12];
	ld.global.f32 	%f343, [%rd55+-8];
	ld.global.f32 	%f344, [%rd55+-4];
	min.f32 	%f345, %f333, %f339;
	max.f32 	%f346, %f334, %f342;
	min.f32 	%f347, %f335, %f340;
	max.f32 	%f348, %f336, %f343;
	min.f32 	%f349, %f337, %f341;
	max.f32 	%f350, %f338, %f344;
	ld.global.f32 	%f351, [%rd56];
	ld.global.f32 	%f352, [%rd56+4];
	ld.global.f32 	%f353, [%rd56+8];
	ld.global.f32 	%f354, [%rd55];
	ld.global.f32 	%f355, [%rd55+4];
	ld.global.f32 	%f356, [%rd55+8];
	min.f32 	%f357, %f345, %f351;
	max.f32 	%f358, %f346, %f354;
	min.f32 	%f359, %f347, %f352;
	max.f32 	%f360, %f348, %f355;
	min.f32 	%f361, %f349, %f353;
	max.f32 	%f362, %f350, %f356;
	ld.global.f32 	%f363, [%rd56+12];
	ld.global.f32 	%f364, [%rd56+16];
	ld.global.f32 	%f365, [%rd56+20];
	ld.global.f32 	%f366, [%rd55+12];
	ld.global.f32 	%f367, [%rd55+16];
	ld.global.f32 	%f368, [%rd55+20];
	min.f32 	%f369, %f357, %f363;
	max.f32 	%f370, %f358, %f366;
	min.f32 	%f371, %f359, %f364;
	max.f32 	%f372, %f360, %f367;
	min.f32 	%f373, %f361, %f365;
	max.f32 	%f374, %f362, %f368;
	ld.global.f32 	%f375, [%rd56+24];
	ld.global.f32 	%f376, [%rd56+28];
	ld.global.f32 	%f377, [%rd56+32];
	ld.global.f32 	%f378, [%rd55+24];
	ld.global.f32 	%f379, [%rd55+28];
	ld.global.f32 	%f380, [%rd55+32];
	min.f32 	%f381, %f369, %f375;
	max.f32 	%f382, %f370, %f378;
	min.f32 	%f383, %f371, %f376;
	max.f32 	%f384, %f372, %f379;
	min.f32 	%f385, %f373, %f377;
	max.f32 	%f386, %f374, %f380;
	ld.global.f32 	%f387, [%rd56+36];
	ld.global.f32 	%f388, [%rd56+40];
	ld.global.f32 	%f389, [%rd56+44];
	ld.global.f32 	%f390, [%rd55+36];
	ld.global.f32 	%f391, [%rd55+40];
	ld.global.f32 	%f392, [%rd55+44];
	min.f32 	%f501, %f381, %f387;
	max.f32 	%f498, %f382, %f390;
	min.f32 	%f502, %f383, %f388;
	max.f32 	%f499, %f384, %f391;
	min.f32 	%f503, %f385, %f389;
	max.f32 	%f500, %f386, %f392;
	add.s32 	%r68, %r68, 8;
	add.s64 	%rd56, %rd56, 96;
	add.s64 	%rd55, %rd55, 96;
	setp.ne.s32 	%p18, %r68, 0;
	@%p18 bra 	$L__BB0_27;
$L__BB0_28:
	and.b32  	%r26, %r2, 7;
	setp.eq.s32 	%p19, %r26, 0;
	@%p19 bra 	$L__BB0_36;
	setp.lt.u32 	%p20, %r26, 4;
	@%p20 bra 	$L__BB0_31;
	mul.wide.u32 	%rd31, %r70, 12;
	add.s64 	%rd32, %rd2, %rd31;
	ld.global.f32 	%f394, [%rd32];
	ld.global.f32 	%f395, [%rd32+4];
	ld.global.f32 	%f396, [%rd32+8];
	add.s64 	%rd33, %rd1, %rd31;
	ld.global.f32 	%f397, [%rd33];
	ld.global.f32 	%f398, [%rd33+4];
	ld.global.f32 	%f399, [%rd33+8];
	min.f32 	%f400, %f501, %f394;
	max.f32 	%f401, %f498, %f397;
	min.f32 	%f402, %f502, %f395;
	max.f32 	%f403, %f499, %f398;
	min.f32 	%f404, %f503, %f396;
	max.f32 	%f405, %f500, %f399;
	ld.global.f32 	%f406, [%rd32+12];
	ld.global.f32 	%f407, [%rd32+16];
	ld.global.f32 	%f408, [%rd32+20];
	ld.global.f32 	%f409, [%rd33+12];
	ld.global.f32 	%f410, [%rd33+16];
	ld.global.f32 	%f411, [%rd33+20];
	min.f32 	%f412, %f400, %f406;
	max.f32 	%f413, %f401, %f409;
	min.f32 	%f414, %f402, %f407;
	max.f32 	%f415, %f403, %f410;
	min.f32 	%f416, %f404, %f408;
	max.f32 	%f417, %f405, %f411;
	ld.global.f32 	%f418, [%rd32+24];
	ld.global.f32 	%f419, [%rd32+28];
	ld.global.f32 	%f420, [%rd32+32];
	ld.global.f32 	%f421, [%rd33+24];
	ld.global.f32 	%f422, [%rd33+28];
	ld.global.f32 	%f423, [%rd33+32];
	min.f32 	%f424, %f412, %f418;
	max.f32 	%f425, %f413, %f421;
	min.f32 	%f426, %f414, %f419;
	max.f32 	%f427, %f415, %f422;
	min.f32 	%f428, %f416, %f420;
	max.f32 	%f429, %f417, %f423;
	ld.global.f32 	%f430, [%rd32+36];
	ld.global.f32 	%f431, [%rd32+40];
	ld.global.f32 	%f432, [%rd32+44];
	ld.global.f32 	%f433, [%rd33+36];
	ld.global.f32 	%f434, [%rd33+40];
	ld.global.f32 	%f435, [%rd33+44];
	min.f32 	%f501, %f424, %f430;
	max.f32 	%f498, %f425, %f433;
	min.f32 	%f502, %f426, %f431;
	max.f32 	%f499, %f427, %f434;
	min.f32 	%f503, %f428, %f432;
	max.f32 	%f500, %f429, %f435;
	add.s32 	%r70, %r70, 4;
$L__BB0_31:
	and.b32  	%r29, %r2, 3;
	setp.eq.s32 	%p21, %r29, 0;
	@%p21 bra 	$L__BB0_36;
	setp.eq.s32 	%p22, %r29, 1;
	@%p22 bra 	$L__BB0_34;
	mul.wide.u32 	%rd34, %r70, 12;
	add.s64 	%rd35, %rd2, %rd34;
	ld.global.f32 	%f437, [%rd35];
	ld.global.f32 	%f438, [%rd35+4];
	ld.global.f32 	%f439, [%rd35+8];
	add.s64 	%rd36, %rd1, %rd34;
	ld.global.f32 	%f440, [%rd36];
	ld.global.f32 	%f441, [%rd36+4];
	ld.global.f32 	%f442, [%rd36+8];
	min.f32 	%f443, %f501, %f437;
	max.f32 	%f444, %f498, %f440;
	min.f32 	%f445, %f502, %f438;
	max.f32 	%f446, %f499, %f441;
	min.f32 	%f447, %f503, %f439;
	max.f32 	%f448, %f500, %f442;
	ld.global.f32 	%f449, [%rd35+12];
	ld.global.f32 	%f450, [%rd35+16];
	ld.global.f32 	%f451, [%rd35+20];
	ld.global.f32 	%f452, [%rd36+12];
	ld.global.f32 	%f453, [%rd36+16];
	ld.global.f32 	%f454, [%rd36+20];
	min.f32 	%f501, %f443, %f449;
	max.f32 	%f498, %f444, %f452;
	min.f32 	%f502, %f445, %f450;
	max.f32 	%f499, %f446, %f453;
	min.f32 	%f503, %f447, %f451;
	max.f32 	%f500, %f448, %f454;
	add.s32 	%r70, %r70, 2;
$L__BB0_34:
	and.b32  	%r58, %r2, 1;
	setp.eq.b32 	%p23, %r58, 1;
	not.pred 	%p24, %p23;
	@%p24 bra 	$L__BB0_36;
	mul.wide.u32 	%rd37, %r70, 12;
	add.s64 	%rd38, %rd2, %rd37;
	ld.global.f32 	%f455, [%rd38];
	ld.global.f32 	%f456, [%rd38+4];
	ld.global.f32 	%f457, [%rd38+8];
	add.s64 	%rd39, %rd1, %rd37;
	ld.global.f32 	%f458, [%rd39];
	ld.global.f32 	%f459, [%rd39+4];
	ld.global.f32 	%f460, [%rd39+8];
	min.f32 	%f501, %f501, %f455;
	max.f32 	%f498, %f498, %f458;
	min.f32 	%f502, %f502, %f456;
	max.f32 	%f499, %f499, %f459;
	min.f32 	%f503, %f503, %f457;
	max.f32 	%f500, %f500, %f460;
$L__BB0_36:
	ld.param.u64 	%rd54, [_Z17BoundingBoxKerneliiPiS_P6float4P6float3S3_PfS_S_Pj_param_9];
	ld.param.u64 	%rd53, [_Z17BoundingBoxKerneliiPiS_P6float4P6float3S3_PfS_S_Pj_param_7];
	ld.param.u64 	%rd52, [_Z17BoundingBoxKerneliiPiS_P6float4P6float3S3_PfS_S_Pj_param_3];
	ld.param.u64 	%rd51, [_Z17BoundingBoxKerneliiPiS_P6float4P6float3S3_PfS_S_Pj_param_2];
	cvta.to.global.u64 	%rd40, %rd54;
	sub.f32 	%f461, %f498, %f501;
	sub.f32 	%f462, %f499, %f502;
	max.f32 	%f463, %f461, %f462;
	sub.f32 	%f464, %f500, %f503;
	max.f32 	%f465, %f463, %f464;
	mul.f32 	%f466, %f465, 0f3F000000;
	cvta.to.global.u64 	%rd41, %rd53;
	st.global.f32 	[%rd41], %f466;
	cvta.to.global.u64 	%rd42, %rd13;
	st.global.u32 	[%rd42], %r32;
	cvta.to.global.u64 	%rd43, %rd51;
	mul.wide.s32 	%rd44, %r32, 4;
	add.s64 	%rd45, %rd43, %rd44;
	mov.b32 	%r59, 0;
	st.global.u32 	[%rd45], %r59;
	add.f32 	%f467, %f498, %f501;
	mul.f32 	%f468, %f467, 0f3F000000;
	add.f32 	%f469, %f499, %f502;
	mul.f32 	%f470, %f469, 0f3F000000;
	add.f32 	%f471, %f500, %f503;
	mul.f32 	%f472, %f471, 0f3F000000;
	mul.wide.s32 	%rd46, %r32, 16;
	add.s64 	%rd47, %rd3, %rd46;
	mov.f32 	%f473, 0fBF800000;
	st.global.v4.f32 	[%rd47], {%f468, %f470, %f472, %f473};
	shl.b32 	%r60, %r32, 3;
	cvta.to.global.u64 	%rd48, %rd52;
	mul.wide.s32 	%rd49, %r60, 4;
	add.s64 	%rd50, %rd48, %rd49;
	mov.b32 	%r61, -1;
	st.global.u32 	[%rd50], %r61;
	st.global.u32 	[%rd50+4], %r61;
	st.global.u32 	[%rd50+8], %r61;
	st.global.u32 	[%rd50+12], %r61;
	st.global.u32 	[%rd50+16], %r61;
	st.global.u32 	[%rd50+20], %r61;
	st.global.u32 	[%rd50+24], %r61;
	st.global.u32 	[%rd50+28], %r61;
	ld.global.u32 	%r62, [%rd40];
	add.s32 	%r63, %r62, 1;
	st.global.u32 	[%rd40], %r63;
$L__BB0_37:
	ret;

}
	// .globl	_Z12ClearKernel1iiPi
.visible .entry _Z12ClearKernel1iiPi(
	.param .u32 _Z12ClearKernel1iiPi_param_0,
	.param .u32 _Z12ClearKernel1iiPi_param_1,
	.param .u64 .ptr .align 1 _Z12ClearKernel1iiPi_param_2
)
{
	.reg .pred 	%p<8>;
	.reg .b32 	%r<44>;
	.reg .b64 	%rd<11>;

	ld.param.u32 	%r17, [_Z12ClearKernel1iiPi_param_0];
	ld.param.u32 	%r18, [_Z12ClearKernel1iiPi_param_1];
	ld.param.u64 	%rd2, [_Z12ClearKernel1iiPi_param_2];
	cvta.to.global.u64 	%rd1, %rd2;
	shl.b32 	%r1, %r17, 3;
	shl.b32 	%r19, %r18, 3;
	mov.u32 	%r20, %ntid.x;
	mov.u32 	%r21, %nctaid.x;
	mul.lo.s32 	%r2, %r20, %r21;
	and.b32  	%r3, %r19, -32;
	mov.u32 	%r4, %tid.x;
	mov.u32 	%r22, %ctaid.x;
	mul.lo.s32 	%r5, %r22, %r20;
	add.s32 	%r23, %r5, %r4;
	add.s32 	%r24, %r23, %r3;
	setp.lt.s32 	%p1, %r24, %r19;
	selp.b32 	%r6, %r2, 0, %p1;
	add.s32 	%r42, %r6, %r24;
	setp.ge.s32 	%p2, %r42, %r1;
	@%p2 bra 	$L__BB1_7;
	add.s32 	%r25, %r6, %r4;
	add.s32 	%r26, %r2, %r5;
	add.s32 	%r27, %r25, %r26;
	add.s32 	%r28, %r27, %r3;
	max.s32 	%r29, %r1, %r28;
	setp.lt.s32 	%p3, %r28, %r1;
	selp.u32 	%r30, 1, 0, %p3;
	add.s32 	%r31, %r28, %r30;
	sub.s32 	%r32, %r29, %r31;
	div.u32 	%r33, %r32, %r2;
	add.s32 	%r8, %r33, %r30;
	and.b32  	%r34, %r8, 3;
	setp.eq.s32 	%p4, %r34, 3;
	@%p4 bra 	$L__BB1_4;
	add.s32 	%r35, %r8, 1;
	and.b32  	%r36, %r35, 3;
	neg.s32 	%r40, %r36;
$L__BB1_3:
	.pragma "nounroll";
	mul.wide.s32 	%rd3, %r42, 4;
	add.s64 	%rd4, %rd1, %rd3;
	mov.b32 	%r37, -1;
	st.global.u32 	[%rd4], %r37;
	add.s32 	%r42, %r42, %r2;
	add.s32 	%r40, %r40, 1;
	setp.ne.s32 	%p5, %r40, 0;
	@%p5 bra 	$L__BB1_3;
$L__BB1_4:
	setp.lt.u32 	%p6, %r8, 3;
	@%p6 bra 	$L__BB1_7;
	mul.wide.s32 	%rd7, %r2, 4;
	shl.b32 	%r39, %r2, 2;
$L__BB1_6:
	mul.wide.s32 	%rd5, %r42, 4;
	add.s64 	%rd6, %rd1, %rd5;
	mov.b32 	%r38, -1;
	st.global.u32 	[%rd6], %r38;
	add.s64 	%rd8, %rd6, %rd7;
	st.global.u32 	[%rd8], %r38;
	add.s64 	%rd9, %rd8, %rd7;
	st.global.u32 	[%rd9], %r38;
	add.s64 	%rd10, %rd9, %rd7;
	st.global.u32 	[%rd10], %r38;
	add.s32 	%r42, %r39, %r42;
	setp.lt.s32 	%p7, %r42, %r1;
	@%p7 bra 	$L__BB1_6;
$L__BB1_7:
	ret;

}
	// .globl	_Z18TreeBuildingKerneliiPViPK6float4PKfPi
.visible .entry _Z18TreeBuildingKerneliiPViPK6float4PKfPi(
	.param .u32 _Z18TreeBuildingKerneliiPViPK6float4PKfPi_param_0,
	.param .u32 _Z18TreeBuildingKerneliiPViPK6float4PKfPi_param_1,
	.param .u64 .ptr .align 1 _Z18TreeBuildingKerneliiPViPK6float4PKfPi_param_2,
	.param .u64 .ptr .align 1 _Z18TreeBuildingKerneliiPViPK6float4PKfPi_param_3,
	.param .u64 .ptr .align 1 _Z18TreeBuildingKerneliiPViPK6float4PKfPi_param_4,
	.param .u64 .ptr .align 1 _Z18TreeBuildingKerneliiPViPK6float4PKfPi_param_5
)
{
	.reg .pred 	%p<25>;
	.reg .b32 	%r<104>;
	.reg .b32 	%f<87>;
	.reg .b64 	%rd<32>;

	ld.param.u32 	%r38, [_Z18TreeBuildingKerneliiPViPK6float4PKfPi_param_1];
	ld.param.u64 	%rd5, [_Z18TreeBuildingKerneliiPViPK6float4PKfPi_param_2];
	ld.param.u64 	%rd6, [_Z18TreeBuildingKerneliiPViPK6float4PKfPi_param_3];
	ld.param.u64 	%rd7, [_Z18TreeBuildingKerneliiPViPK6float4PKfPi_param_4];
	cvta.to.global.u64 	%rd1, %rd5;
	cvta.to.global.u64 	%rd2, %rd6;
	cvta.to.global.u64 	%rd8, %rd7;
	ld.global.nc.f32 	%f47, [%rd8];
	mul.f32 	%f1, %f47, 0f3F000000;
	mov.u32 	%r39, %ntid.x;
	mov.u32 	%r40, %nctaid.x;
	mul.lo.s32 	%r1, %r39, %r40;
	mov.u32 	%r41, %tid.x;
	mov.u32 	%r42, %ctaid.x;
	mad.lo.s32 	%r100, %r42, %r39, %r41;
	setp.ge.s32 	%p1, %r100, %r38;
	@%p1 bra 	$L__BB2_18;
	ld.param.u32 	%r80, [_Z18TreeBuildingKerneliiPViPK6float4PKfPi_param_0];
	mul.wide.s32 	%rd9, %r80, 16;
	add.s64 	%rd10, %rd2, %rd9;
	ld.global.nc.v4.f32 	{%f2, %f3, %f4, %f49}, [%rd10];
	neg.f32 	%f5, %f1;
	mov.b32 	%r98, 1;
$L__BB2_2:
	mul.wide.s32 	%rd11, %r100, 16;
	add.s64 	%rd12, %rd2, %rd11;
	ld.global.nc.v4.f32 	{%f10, %f11, %f12, %f50}, [%rd12];
	setp.eq.s32 	%p2, %r98, 0;
	@%p2 bra 	$L__BB2_4;
	ld.param.u32 	%r89, [_Z18TreeBuildingKerneliiPViPK6float4PKfPi_param_0];
	setp.lt.f32 	%p3, %f2, %f10;
	selp.f32 	%f51, %f1, %f5, %p3;
	selp.u32 	%r45, 1, 0, %p3;
	setp.lt.f32 	%p4, %f3, %f11;
	or.b32  	%r46, %r45, 2;
	selp.b32 	%r47, %r46, %r45, %p4;
	selp.f32 	%f52, %f1, %f5, %p4;
	setp.lt.f32 	%p5, %f4, %f12;
	or.b32  	%r48, %r47, 4;
	selp.b32 	%r88, %r48, %r47, %p5;
	selp.f32 	%f53, %f1, %f5, %p5;
	add.f32 	%f78, %f2, %f51;
	add.f32 	%f77, %f3, %f52;
	add.f32 	%f76, %f4, %f53;
	mov.f32 	%f75, %f1;
$L__BB2_4:
	shl.b32 	%r49, %r89, 3;
	add.s32 	%r50, %r49, %r88;
	mul.wide.s32 	%rd13, %r50, 4;
	add.s64 	%rd14, %rd1, %rd13;
	ld.volatile.global.u32 	%r92, [%rd14];
	setp.lt.s32 	%p6, %r92, %r38;
	@%p6 bra 	$L__BB2_6;
$L__BB2_5:
	mov.u32 	%r89, %r92;
	mul.f32 	%f75, %f75, 0f3F000000;
	neg.f32 	%f54, %f75;
	setp.lt.f32 	%p7, %f78, %f10;
	selp.f32 	%f55, %f75, %f54, %p7;
	selp.u32 	%r51, 1, 0, %p7;
	setp.lt.f32 	%p8, %f77, %f11;
	or.b32  	%r52, %r51, 2;
	selp.b32 	%r53, %r52, %r51, %p8;
	selp.f32 	%f56, %f75, %f54, %p8;
	setp.lt.f32 	%p9, %f76, %f12;
	or.b32  	%r54, %r53, 4;
	selp.b32 	%r88, %r54, %r53, %p9;
	selp.f32 	%f57, %f75, %f54, %p9;
	add.f32 	%f78, %f78, %f55;
	add.f32 	%f77, %f77, %f56;
	add.f32 	%f76, %f76, %f57;
	shl.b32 	%r55, %r89, 3;
	or.b32  	%r56, %r55, %r88;
	mul.wide.s32 	%rd15, %r56, 4;
	add.s64 	%rd16, %rd1, %rd15;
	ld.volatile.global.u32 	%r92, [%rd16];
	setp.ge.s32 	%p10, %r92, %r38;
	@%p10 bra 	$L__BB2_5;
$L__BB2_6:
	setp.eq.s32 	%p11, %r92, -2;
	mov.b32 	%r98, 0;
	@%p11 bra 	$L__BB2_15;
	shl.b32 	%r58, %r89, 3;
	add.s32 	%r102, %r58, %r88;
	setp.ne.s32 	%p12, %r92, -1;
	@%p12 bra 	$L__BB2_9;
	mul.wide.s32 	%rd27, %r102, 4;
	add.s64 	%rd28, %rd1, %rd27;
	atom.relaxed.global.cas.b32 	%r78, [%rd28], -1, %r100;
	setp.eq.s32 	%p22, %r78, -1;
	selp.u32 	%r98, 1, 0, %p22;
	selp.b32 	%r79, %r1, 0, %p22;
	add.s32 	%r100, %r79, %r100;
	bra.uni 	$L__BB2_15;
$L__BB2_9:
	mul.wide.s32 	%rd17, %r102, 4;
	add.s64 	%rd18, %rd1, %rd17;
	atom.relaxed.global.cas.b32 	%r60, [%rd18], %r92, -2;
	setp.ne.s32 	%p13, %r92, %r60;
	@%p13 bra 	$L__BB2_15;
	mul.wide.s32 	%rd19, %r92, 16;
	add.s64 	%rd20, %rd2, %rd19;
	ld.global.nc.v4.f32 	{%f32, %f33, %f34, %f58}, [%rd20];
	mov.b32 	%r103, -1;
$L__BB2_11:
	ld.param.u64 	%rd31, [_Z18TreeBuildingKerneliiPViPK6float4PKfPi_param_5];
	cvta.to.global.u64 	%rd21, %rd31;
	atom.global.add.u32 	%r62, [%rd21], -1;
	add.s32 	%r26, %r62, -1;
	setp.eq.s32 	%p14, %r103, -1;
	@%p14 bra 	$L__BB2_13;
	shl.b32 	%r63, %r89, 3;
	add.s32 	%r64, %r63, %r88;
	mul.wide.s32 	%rd22, %r64, 4;
	add.s64 	%rd23, %rd1, %rd22;
	st.volatile.global.u32 	[%rd23], %r26;
$L__BB2_13:
	max.s32 	%r103, %r103, %r26;
	setp.lt.f32 	%p15, %f78, %f32;
	selp.u32 	%r65, 1, 0, %p15;
	setp.lt.f32 	%p16, %f77, %f33;
	or.b32  	%r66, %r65, 2;
	selp.b32 	%r67, %r66, %r65, %p16;
	setp.lt.f32 	%p17, %f76, %f34;
	or.b32  	%r68, %r67, 4;
	selp.b32 	%r69, %r68, %r67, %p17;
	shl.b32 	%r70, %r26, 3;
	or.b32  	%r71, %r70, %r69;
	mul.wide.s32 	%rd24, %r71, 4;
	add.s64 	%rd25, %rd1, %rd24;
	st.volatile.global.u32 	[%rd25], %r92;
	mul.f32 	%f75, %f75, 0f3F000000;
	neg.f32 	%f59, %f75;
	setp.lt.f32 	%p18, %f78, %f10;
	selp.f32 	%f60, %f75, %f59, %p18;
	selp.u32 	%r72, 1, 0, %p18;
	setp.lt.f32 	%p19, %f77, %f11;
	or.b32  	%r73, %r72, 2;
	selp.b32 	%r74, %r73, %r72, %p19;
	selp.f32 	%f61, %f75, %f59, %p19;
	setp.lt.f32 	%p20, %f76, %f12;
	or.b32  	%r75, %r74, 4;
	selp.b32 	%r88, %r75, %r74, %p20;
	selp.f32 	%f62, %f75, %f59, %p20;
	add.f32 	%f78, %f78, %f60;
	add.f32 	%f77, %f77, %f61;
	add.f32 	%f76, %f76, %f62;
	or.b32  	%r76, %r70, %r88;
	mul.wide.s32 	%rd26, %r76, 4;
	add.s64 	%rd3, %rd1, %rd26;
	ld.volatile.global.u32 	%r92, [%rd3];
	setp.gt.s32 	%p21, %r92, -1;
	mov.u32 	%r89, %r26;
	@%p21 bra 	$L__BB2_11;
	st.volatile.global.u32 	[%rd3], %r100;
	add.s32 	%r100, %r100, %r1;
	mov.b32 	%r98, 2;
	mov.u32 	%r89, %r26;
$L__BB2_15:
	bar.sync 	0;
	setp.ne.s32 	%p23, %r98, 2;
	@%p23 bra 	$L__BB2_17;
	mul.wide.s32 	%rd29, %r102, 4;
	add.s64 	%rd30, %rd1, %rd29;
	st.volatile.global.u32 	[%rd30], %r103;
$L__BB2_17:
	setp.lt.s32 	%p24, %r100, %r38;
	@%p24 bra 	$L__BB2_2;
$L__BB2_18:
	ret;

}
	// .globl	_Z12ClearKernel2iPiP6float4S_
.visible .entry _Z12ClearKernel2iPiP6float4S_(
	.param .u32 _Z12ClearKernel2iPiP6float4S__param_0,
	.param .u64 .ptr .align 1 _Z12ClearKernel2iPiP6float4S__param_1,
	.param .u64 .ptr .align 1 _Z12ClearKernel2iPiP6float4S__param_2,
	.param .u64 .ptr .align 1 _Z12ClearKernel2iPiP6float4S__param_3
)
{
	.reg .pred 	%p<8>;
	.reg .b32 	%r<44>;
	.reg .b64 	%rd<25>;

	ld.param.u32 	%r16, [_Z12ClearKernel2iPiP6float4S__param_0];
	ld.param.u64 	%rd4, [_Z12ClearKernel2iPiP6float4S__param_1];
	ld.param.u64 	%rd5, [_Z12ClearKernel2iPiP6float4S__param_2];
	ld.param.u64 	%rd6, [_Z12ClearKernel2iPiP6float4S__param_3];
	cvta.to.global.u64 	%rd1, %rd4;
	cvta.to.global.u64 	%rd2, %rd5;
	cvta.to.global.u64 	%rd7, %rd6;
	ld.global.nc.u32 	%r17, [%rd7];
	mov.u32 	%r18, %ntid.x;
	mov.u32 	%r19, %nctaid.x;
	mul.lo.s32 	%r1, %r18, %r19;
	and.b32  	%r2, %r17, -32;
	mov.u32 	%r3, %tid.x;
	mov.u32 	%r20, %ctaid.x;
	mul.lo.s32 	%r4, %r20, %r18;
	add.s32 	%r21, %r4, %r3;
	add.s32 	%r22, %r21, %r2;
	setp.lt.s32 	%p1, %r22, %r17;
	selp.b32 	%r5, %r1, 0, %p1;
	add.s32 	%r42, %r5, %r22;
	setp.ge.s32 	%p2, %r42, %r16;
	@%p2 bra 	$L__BB3_7;
	add.s32 	%r23, %r5, %r3;
	add.s32 	%r24, %r1, %r4;
	add.s32 	%r25, %r23, %r24;
	add.s32 	%r26, %r25, %r2;
	max.s32 	%r27, %r16, %r26;
	setp.lt.s32 	%p3, %r26, %r16;
	selp.u32 	%r28, 1, 0, %p3;
	add.s32 	%r29, %r26, %r28;
	sub.s32 	%r30, %r27, %r29;
	div.u32 	%r31, %r30, %r1;
	add.s32 	%r7, %r31, %r28;
	and.b32  	%r32, %r7, 3;
	setp.eq.s32 	%p4, %r32, 3;
	@%p4 bra 	$L__BB3_4;
	add.s64 	%rd3, %rd2, 12;
	add.s32 	%r33, %r7, 1;
	and.b32  	%r34, %r33, 3;
	neg.s32 	%r40, %r34;
$L__BB3_3:
	.pragma "nounroll";
	mul.wide.s32 	%rd8, %r42, 4;
	add.s64 	%rd9, %rd1, %rd8;
	mul.wide.s32 	%rd10, %r42, 16;
	add.s64 	%rd11, %rd3, %rd10;
	mov.b32 	%r35, -1082130432;
	st.global.u32 	[%rd11], %r35;
	mov.b32 	%r36, -1;
	st.global.u32 	[%rd9], %r36;
	add.s32 	%r42, %r42, %r1;
	add.s32 	%r40, %r40, 1;
	setp.ne.s32 	%p5, %r40, 0;
	@%p5 bra 	$L__BB3_3;
$L__BB3_4:
	setp.lt.u32 	%p6, %r7, 3;
	@%p6 bra 	$L__BB3_7;
	mul.wide.s32 	%rd17, %r1, 16;
	mul.wide.s32 	%rd19, %r1, 4;
	shl.b32 	%r39, %r1, 2;
$L__BB3_6:
	mul.wide.s32 	%rd12, %r42, 16;
	add.s64 	%rd13, %rd2, %rd12;
	add.s64 	%rd14, %rd13, 12;
	mov.b32 	%r37, -1082130432;
	st.global.u32 	[%rd13+12], %r37;
	mul.wide.s32 	%rd15, %r42, 4;
	add.s64 	%rd16, %rd1, %rd15;
	mov.b32 	%r38, -1;
	st.global.u32 	[%rd16], %r38;
	add.s64 	%rd18, %rd14, %rd17;
	st.global.u32 	[%rd18], %r37;
	add.s64 	%rd20, %rd16, %rd19;
	st.global.u32 	[%rd20], %r38;
	add.s64 	%rd21, %rd18, %rd17;
	st.global.u32 	[%rd21], %r37;
	add.s64 	%rd22, %rd20, %rd19;
	st.global.u32 	[%rd22], %r38;
	add.s64 	%rd23, %rd21, %rd17;
	st.global.u32 	[%rd23], %r37;
	add.s64 	%rd24, %rd22, %rd19;
	st.global.u32 	[%rd24], %r38;
	add.s32 	%r42, %r39, %r42;
	setp.lt.s32 	%p7, %r42, %r16;
	@%p7 bra 	$L__BB3_6;
$L__BB3_7:
	ret;

}
	// .globl	_Z19SummarizationKerneliiPViPKiPV6float4Pi
.visible .entry _Z19SummarizationKerneliiPViPKiPV6float4Pi(
	.param .u32 _Z19SummarizationKerneliiPViPKiPV6float4Pi_param_0,
	.param .u32 _Z19SummarizationKerneliiPViPKiPV6float4Pi_param_1,
	.param .u64 .ptr .align 1 _Z19SummarizationKerneliiPViPKiPV6float4Pi_param_2,
	.param .u64 .ptr .align 1 _Z19SummarizationKerneliiPViPKiPV6float4Pi_param_3,
	.param .u64 .ptr .align 1 _Z19SummarizationKerneliiPViPKiPV6float4Pi_param_4,
	.param .u64 .ptr .align 1 _Z19SummarizationKerneliiPViPKiPV6float4Pi_param_5
)
{
	.reg .pred 	%p<99>;
	.reg .b32 	%r<280>;
	.reg .b32 	%f<349>;
	.reg .b64 	%rd<139>;
	// demoted variable
	.shared .align 4 .b8 _ZZ19SummarizationKerneliiPViPKiPV6float4PiE5child[8192];
	// demoted variable
	.shared .align 4 .b8 _ZZ19SummarizationKerneliiPViPKiPV6float4PiE4mass[8192];
	ld.param.u32 	%r156, [_Z19SummarizationKerneliiPViPKiPV6float4Pi_param_0];
	ld.param.u32 	%r157, [_Z19SummarizationKerneliiPViPKiPV6float4Pi_param_1];
	ld.param.u64 	%rd7, [_Z19SummarizationKerneliiPViPKiPV6float4Pi_param_2];
	ld.param.u64 	%rd8, [_Z19SummarizationKerneliiPViPKiPV6float4Pi_param_4];
	ld.param.u64 	%rd9, [_Z19SummarizationKerneliiPViPKiPV6float4Pi_param_5];
	cvta.to.global.u64 	%rd1, %rd7;
	cvta.to.global.u64 	%rd2, %rd8;
	cvta.to.global.u64 	%rd10, %rd9;
	ld.global.nc.u32 	%r159, [%rd10];
	mov.u32 	%r160, %ntid.x;
	mov.u32 	%r161, %nctaid.x;
	mul.lo.s32 	%r1, %r160, %r161;
	and.b32  	%r162, %r159, -32;
	mov.u32 	%r163, %tid.x;
	mov.u32 	%r164, %ctaid.x;
	mad.lo.s32 	%r165, %r164, %r160, %r163;
	add.s32 	%r166, %r165, %r162;
	setp.lt.s32 	%p1, %r166, %r159;
	selp.b32 	%r167, %r1, 0, %p1;
	add.s32 	%r279, %r167, %r166;
	shl.b32 	%r168, %r163, 2;
	mov.u32 	%r169, _ZZ19SummarizationKerneliiPViPKiPV6float4PiE5child;
	add.s32 	%r3, %r169, %r168;
	mov.u32 	%r170, _ZZ19SummarizationKerneliiPViPKiPV6float4PiE4mass;
	add.s32 	%r4, %r170, %r168;
	mov.b32 	%r217, 0;
$L__BB4_1:
	setp.gt.s32 	%p2, %r279, %r156;
	mov.u32 	%r218, %r279;
	@%p2 bra 	$L__BB4_53;
$L__BB4_2:
	mul.wide.s32 	%rd11, %r218, 16;
	add.s64 	%rd12, %rd2, %rd11;
	ld.volatile.global.f32 	%f225, [%rd12+12];
	setp.geu.f32 	%p3, %f225, 0f00000000;
	@%p3 bra 	$L__BB4_52;
	ld.param.u64 	%rd137, [_Z19SummarizationKerneliiPViPKiPV6float4Pi_param_3];
	shl.b32 	%r171, %r218, 3;
	cvta.to.global.u64 	%rd13, %rd137;
	mul.wide.s32 	%rd14, %r171, 4;
	add.s64 	%rd3, %rd13, %rd14;
	ld.global.nc.u32 	%r7, [%rd3];
	st.shared.u32 	[%r3], %r7;
	setp.lt.s32 	%p4, %r7, %r157;
	@%p4 bra 	$L__BB4_5;
	mul.wide.s32 	%rd15, %r7, 16;
	add.s64 	%rd16, %rd2, %rd15;
	ld.volatile.global.f32 	%f226, [%rd16+12];
	st.shared.f32 	[%r4], %f226;
	setp.lt.f32 	%p5, %f226, 0f00000000;
	@%p5 bra 	$L__BB4_52;
$L__BB4_5:
	ld.global.nc.u32 	%r8, [%rd3+4];
	st.shared.u32 	[%r3+1024], %r8;
	setp.lt.s32 	%p6, %r8, %r157;
	@%p6 bra 	$L__BB4_7;
	mul.wide.s32 	%rd17, %r8, 16;
	add.s64 	%rd18, %rd2, %rd17;
	ld.volatile.global.f32 	%f227, [%rd18+12];
	st.shared.f32 	[%r4+1024], %f227;
	setp.lt.f32 	%p7, %f227, 0f00000000;
	@%p7 bra 	$L__BB4_52;
$L__BB4_7:
	ld.global.nc.u32 	%r9, [%rd3+8];
	st.shared.u32 	[%r3+2048], %r9;
	setp.lt.s32 	%p8, %r9, %r157;
	@%p8 bra 	$L__BB4_9;
	mul.wide.s32 	%rd19, %r9, 16;
	add.s64 	%rd20, %rd2, %rd19;
	ld.volatile.global.f32 	%f228, [%rd20+12];
	st.shared.f32 	[%r4+2048], %f228;
	setp.lt.f32 	%p9, %f228, 0f00000000;
	@%p9 bra 	$L__BB4_52;
$L__BB4_9:
	ld.global.nc.u32 	%r10, [%rd3+12];
	st.shared.u32 	[%r3+3072], %r10;
	setp.lt.s32 	%p10, %r10, %r157;
	@%p10 bra 	$L__BB4_11;
	mul.wide.s32 	%rd21, %r10, 16;
	add.s64 	%rd22, %rd2, %rd21;
	ld.volatile.global.f32 	%f229, [%rd22+12];
	st.shared.f32 	[%r4+3072], %f229;
	setp.lt.f32 	%p11, %f229, 0f00000000;
	@%p11 bra 	$L__BB4_52;
$L__BB4_11:
	ld.global.nc.u32 	%r11, [%rd3+16];
	st.shared.u32 	[%r3+4096], %r11;
	setp.lt.s32 	%p12, %r11, %r157;
	@%p12 bra 	$L__BB4_13;
	mul.wide.s32 	%rd23, %r11, 16;
	add.s64 	%rd24, %rd2, %rd23;
	ld.volatile.global.f32 	%f230, [%rd24+12];
	st.shared.f32 	[%r4+4096], %f230;
	setp.lt.f32 	%p13, %f230, 0f00000000;
	@%p13 bra 	$L__BB4_52;
$L__BB4_13:
	ld.global.nc.u32 	%r12, [%rd3+20];
	st.shared.u32 	[%r3+5120], %r12;
	setp.lt.s32 	%p14, %r12, %r157;
	@%p14 bra 	$L__BB4_15;
	mul.wide.s32 	%rd25, %r12, 16;
	add.s64 	%rd26, %rd2, %rd25;
	ld.volatile.global.f32 	%f231, [%rd26+12];
	st.shared.f32 	[%r4+5120], %f231;
	setp.lt.f32 	%p15, %f231, 0f00000000;
	@%p15 bra 	$L__BB4_52;
$L__BB4_15:
	ld.global.nc.u32 	%r13, [%rd3+24];
	st.shared.u32 	[%r3+6144], %r13;
	setp.lt.s32 	%p16, %r13, %r157;
	@%p16 bra 	$L__BB4_17;
	mul.wide.s32 	%rd27, %r13, 16;
	add.s64 	%rd28, %rd2, %rd27;
	ld.volatile.global.f32 	%f232, [%rd28+12];
	st.shared.f32 	[%r4+6144], %f232;
	setp.lt.f32 	%p17, %f232, 0f00000000;
	@%p17 bra 	$L__BB4_52;
$L__BB4_17:
	ld.global.nc.u32 	%r14, [%rd3+28];
	st.shared.u32 	[%r3+7168], %r14;
	setp.lt.s32 	%p18, %r14, %r157;
	@%p18 bra 	$L__BB4_19;
	mul.wide.s32 	%rd29, %r14, 16;
	add.s64 	%rd30, %rd2, %rd29;
	ld.volatile.global.f32 	%f233, [%rd30+12];
	st.shared.f32 	[%r4+7168], %f233;
	setp.lt.f32 	%p19, %f233, 0f00000000;
	@%p19 bra 	$L__BB4_52;
$L__BB4_19:
	setp.lt.s32 	%p20, %r7, 0;
	mov.f32 	%f275, 0f00000000;
	mov.b32 	%r222, 0;
	mov.f32 	%f276, %f275;
	mov.f32 	%f277, %f275;
	mov.f32 	%f278, %f275;
	@%p20 bra 	$L__BB4_23;
	setp.lt.s32 	%p21, %r7, %r157;
	mul.wide.u32 	%rd31, %r7, 16;
	add.s64 	%rd32, %rd2, %rd31;
	ld.volatile.global.f32 	%f1, [%rd32];
	ld.volatile.global.f32 	%f2, [%rd32+4];
	ld.volatile.global.f32 	%f3, [%rd32+8];
	ld.volatile.global.f32 	%f269, [%rd32+12];
	mov.b32 	%r222, 1;
	@%p21 bra 	$L__BB4_22;
	ld.shared.f32 	%f269, [%r4];
	mul.wide.u32 	%rd33, %r7, 4;
	add.s64 	%rd34, %rd1, %rd33;
	ld.volatile.global.u32 	%r222, [%rd34];
$L__BB4_22:
	add.f32 	%f275, %f269, 0f00000000;
	fma.rn.f32 	%f276, %f1, %f269, 0f00000000;
	fma.rn.f32 	%f277, %f2, %f269, 0f00000000;
	fma.rn.f32 	%f278, %f3, %f269, 0f00000000;
$L__BB4_23:
	setp.lt.s32 	%p22, %r8, 0;
	@%p22 bra 	$L__BB4_27;
	setp.lt.s32 	%p23, %r8, %r157;
	mul.wide.u32 	%rd35, %r8, 16;
	add.s64 	%rd36, %rd2, %rd35;
	ld.volatile.global.f32 	%f15, [%rd36];
	ld.volatile.global.f32 	%f16, [%rd36+4];
	ld.volatile.global.f32 	%f17, [%rd36+8];
	ld.volatile.global.f32 	%f274, [%rd36+12];
	mov.b32 	%r221, 1;
	@%p23 bra 	$L__BB4_26;
	ld.shared.f32 	%f274, [%r4+1024];
	mul.wide.u32 	%rd37, %r8, 4;
	add.s64 	%rd38, %rd1, %rd37;
	ld.volatile.global.u32 	%r221, [%rd38];
$L__BB4_26:
	add.s32 	%r222, %r221, %r222;
	add.f32 	%f275, %f275, %f274;
	fma.rn.f32 	%f276, %f15, %f274, %f276;
	fma.rn.f32 	%f277, %f16, %f274, %f277;
	fma.rn.f32 	%f278, %f17, %f274, %f278;
$L__BB4_27:
	setp.lt.s32 	%p24, %r9, 0;
	@%p24 bra 	$L__BB4_31;
	setp.lt.s32 	%p25, %r9, %r157;
	mul.wide.u32 	%rd39, %r9, 16;
	add.s64 	%rd40, %rd2, %rd39;
	ld.volatile.global.f32 	%f29, [%rd40];
	ld.volatile.global.f32 	%f30, [%rd40+4];
	ld.volatile.global.f32 	%f31, [%rd40+8];
	ld.volatile.global.f32 	%f279, [%rd40+12];
	mov.b32 	%r223, 1;
	@%p25 bra 	$L__BB4_30;
	ld.shared.f32 	%f279, [%r4+2048];
	mul.wide.u32 	%rd41, %r9, 4;
	add.s64 	%rd42, %rd1, %rd41;
	ld.volatile.global.u32 	%r223, [%rd42];
$L__BB4_30:
	add.s32 	%r222, %r223, %r222;
	add.f32 	%f275, %f275, %f279;
	fma.rn.f32 	%f276, %f29, %f279, %f276;
	fma.rn.f32 	%f277, %f30, %f279, %f277;
	fma.rn.f32 	%f278, %f31, %f279, %f278;
$L__BB4_31:
	setp.lt.s32 	%p26, %r10, 0;
	@%p26 bra 	$L__BB4_35;
	setp.lt.s32 	%p27, %r10, %r157;
	mul.wide.u32 	%rd43, %r10, 16;
	add.s64 	%rd44, %rd2, %rd43;
	ld.volatile.global.f32 	%f43, [%rd44];
	ld.volatile.global.f32 	%f44, [%rd44+4];
	ld.volatile.global.f32 	%f45, [%rd44+8];
	ld.volatile.global.f32 	%f284, [%rd44+12];
	mov.b32 	%r225, 1;
	@%p27 bra 	$L__BB4_34;
	ld.shared.f32 	%f284, [%r4+3072];
	mul.wide.u32 	%rd45, %r10, 4;
	add.s64 	%rd46, %rd1, %rd45;
	ld.volatile.global.u32 	%r225, [%rd46];
$L__BB4_34:
	add.s32 	%r222, %r225, %r222;
	add.f32 	%f275, %f275, %f284;
	fma.rn.f32 	%f276, %f43, %f284, %f276;
	fma.rn.f32 	%f277, %f44, %f284, %f277;
	fma.rn.f32 	%f278, %f45, %f284, %f278;
$L__BB4_35:
	setp.lt.s32 	%p28, %r11, 0;
	@%p28 bra 	$L__BB4_39;
	setp.lt.s32 	%p29, %r11, %r157;
	mul.wide.u32 	%rd47, %r11, 16;
	add.s64 	%rd48, %rd2, %rd47;
	ld.volatile.global.f32 	%f57, [%rd48];
	ld.volatile.global.f32 	%f58, [%rd48+4];
	ld.volatile.global.f32 	%f59, [%rd48+8];
	ld.volatile.global.f32 	%f289, [%rd48+12];
	mov.b32 	%r227, 1;
	@%p29 bra 	$L__BB4_38;
	ld.shared.f32 	%f289, [%r4+4096];
	mul.wide.u32 	%rd49, %r11, 4;
	add.s64 	%rd50, %rd1, %rd49;
	ld.volatile.global.u32 	%r227, [%rd50];
$L__BB4_38:
	add.s32 	%r222, %r227, %r222;
	add.f32 	%f275, %f275, %f289;
	fma.rn.f32 	%f276, %f57, %f289, %f276;
	fma.rn.f32 	%f277, %f58, %f289, %f277;
	fma.rn.f32 	%f278, %f59, %f289, %f278;
$L__BB4_39:
	setp.lt.s32 	%p30, %r12, 0;
	@%p30 bra 	$L__BB4_43;
	setp.lt.s32 	%p31, %r12, %r157;
	mul.wide.u32 	%rd51, %r12, 16;
	add.s64 	%rd52, %rd2, %rd51;
	ld.volatile.global.f32 	%f71, [%rd52];
	ld.volatile.global.f32 	%f72, [%rd52+4];
	ld.volatile.global.f32 	%f73, [%rd52+8];
	ld.volatile.global.f32 	%f294, [%rd52+12];
	mov.b32 	%r229, 1;
	@%p31 bra 	$L__BB4_42;
	ld.shared.f32 	%f294, [%r4+5120];
	mul.wide.u32 	%rd53, %r12, 4;
	add.s64 	%rd54, %rd1, %rd53;
	ld.volatile.global.u32 	%r229, [%rd54];
$L__BB4_42:
	add.s32 	%r222, %r229, %r222;
	add.f32 	%f275, %f275, %f294;
	fma.rn.f32 	%f276, %f71, %f294, %f276;
	fma.rn.f32 	%f277, %f72, %f294, %f277;
	fma.rn.f32 	%f278, %f73, %f294, %f278;
$L__BB4_43:
	setp.lt.s32 	%p32, %r13, 0;
	@%p32 bra 	$L__BB4_47;
	setp.lt.s32 	%p33, %r13, %r157;
	mul.wide.u32 	%rd55, %r13, 16;
	add.s64 	%rd56, %rd2, %rd55;
	ld.volatile.global.f32 	%f85, [%rd56];
	ld.volatile.global.f32 	%f86, [%rd56+4];
	ld.volatile.global.f32 	%f87, [%rd56+8];
	ld.volatile.global.f32 	%f299, [%rd56+12];
	mov.b32 	%r231, 1;
	@%p33 bra 	$L__BB4_46;
	ld.shared.f32 	%f299, [%r4+6144];
	mul.wide.u32 	%rd57, %r13, 4;
	add.s64 	%rd58, %rd1, %rd57;
	ld.volatile.global.u32 	%r231, [%rd58];
$L__BB4_46:
	add.s32 	%r222, %r231, %r222;
	add.f32 	%f275, %f275, %f299;
	fma.rn.f32 	%f276, %f85, %f299, %f276;
	fma.rn.f32 	%f277, %f86, %f299, %f277;
	fma.rn.f32 	%f278, %f87, %f299, %f278;
$L__BB4_47:
	setp.lt.s32 	%p34, %r14, 0;
	@%p34 bra 	$L__BB4_51;
	setp.lt.s32 	%p35, %r14, %r157;
	mul.wide.u32 	%rd59, %r14, 16;
	add.s64 	%rd60, %rd2, %rd59;
	ld.volatile.global.f32 	%f99, [%rd60];
	ld.volatile.global.f32 	%f100, [%rd60+4];
	ld.volatile.global.f32 	%f101, [%rd60+8];
	ld.volatile.global.f32 	%f304, [%rd60+12];
	mov.b32 	%r233, 1;
	@%p35 bra 	$L__BB4_50;
	ld.shared.f32 	%f304, [%r4+7168];
	mul.wide.u32 	%rd61, %r14, 4;
	add.s64 	%rd62, %rd1, %rd61;
	ld.volatile.global.u32 	%r233, [%rd62];
$L__BB4_50:
	add.s32 	%r222, %r233, %r222;
	add.f32 	%f275, %f275, %f304;
	fma.rn.f32 	%f276, %f99, %f304, %f276;
	fma.rn.f32 	%f277, %f100, %f304, %f277;
	fma.rn.f32 	%f278, %f101, %f304, %f278;
$L__BB4_51:
	mul.wide.s32 	%rd63, %r218, 4;
	add.s64 	%rd64, %rd1, %rd63;
	st.volatile.global.u32 	[%rd64], %r222;
	rcp.rn.f32 	%f235, %f275;
	mul.f32 	%f236, %f276, %f235;
	mul.wide.s32 	%rd65, %r218, 16;
	add.s64 	%rd66, %rd2, %rd65;
	st.volatile.global.f32 	[%rd66], %f236;
	mul.f32 	%f237, %f235, %f277;
	st.volatile.global.f32 	[%rd66+4], %f237;
	mul.f32 	%f238, %f235, %f278;
	st.volatile.global.f32 	[%rd66+8], %f238;
	st.volatile.global.f32 	[%rd66+12], %f275;
$L__BB4_52:
	add.s32 	%r218, %r218, %r1;
	setp.le.s32 	%p36, %r218, %r156;
	@%p36 bra 	$L__BB4_2;
$L__BB4_53:
	add.s32 	%r217, %r217, 1;
	setp.eq.s32 	%p37, %r217, 3;
	@%p37 bra 	$L__BB4_54;
	bra.uni 	$L__BB4_1;
$L__BB4_54:
	setp.gt.s32 	%p38, %r279, %r156;
	@%p38 bra 	$L__BB4_136;
	mov.b32 	%r278, 0;
$L__BB4_56:
	mul.wide.s32 	%rd67, %r279, 16;
	add.s64 	%rd68, %rd2, %rd67;
	add.s64 	%rd4, %rd68, 12;
	ld.volatile.global.f32 	%f239, [%rd68+12];
	setp.ltu.f32 	%p39, %f239, 0f00000000;
	@%p39 bra 	$L__BB4_58;
	add.s32 	%r279, %r279, %r1;
	bra.uni 	$L__BB4_135;
$L__BB4_58:
	setp.ne.s32 	%p40, %r278, 0;
	@%p40 bra 	$L__BB4_76;
	ld.param.u64 	%rd138, [_Z19SummarizationKerneliiPViPKiPV6float4Pi_param_3];
	shl.b32 	%r199, %r279, 3;
	cvta.to.global.u64 	%rd85, %rd138;
	mul.wide.s32 	%rd86, %r199, 4;
	add.s64 	%rd5, %rd85, %rd86;
	ld.global.nc.u32 	%r260, [%rd5];
	st.shared.u32 	[%r3], %r260;
	setp.lt.s32 	%p65, %r260, %r157;
	mov.b32 	%r237, 7;
	@%p65 bra 	$L__BB4_61;
	mul.wide.s32 	%rd87, %r260, 16;
	add.s64 	%rd88, %rd2, %rd87;
	ld.volatile.global.f32 	%f256, [%rd88+12];
	st.shared.f32 	[%r4], %f256;
	setp.ge.f32 	%p66, %f256, 0f00000000;
	selp.b32 	%r237, 7, 8, %p66;
$L__BB4_61:
	ld.global.nc.u32 	%r259, [%rd5+4];
	st.shared.u32 	[%r3+1024], %r259;
	setp.lt.s32 	%p67, %r259, %r157;
	mov.b32 	%r238, -1;
	@%p67 bra 	$L__BB4_63;
	mul.wide.s32 	%rd89, %r259, 16;
	add.s64 	%rd90, %rd2, %rd89;
	ld.volatile.global.f32 	%f257, [%rd90+12];
	st.shared.f32 	[%r4+1024], %f257;
	setp.ge.f32 	%p68, %f257, 0f00000000;
	selp.s32 	%r238, -1, 0, %p68;
$L__BB4_63:
	add.s32 	%r57, %r238, %r237;
	ld.global.nc.u32 	%r258, [%rd5+8];
	st.shared.u32 	[%r3+2048], %r258;
	setp.lt.s32 	%p69, %r258, %r157;
	mov.b32 	%r239, -1;
	@%p69 bra 	$L__BB4_65;
	mul.wide.s32 	%rd91, %r258, 16;
	add.s64 	%rd92, %rd2, %rd91;
	ld.volatile.global.f32 	%f258, [%rd92+12];
	st.shared.f32 	[%r4+2048], %f258;
	setp.ge.f32 	%p70, %f258, 0f00000000;
	selp.s32 	%r239, -1, 0, %p70;
$L__BB4_65:
	add.s32 	%r61, %r239, %r57;
	ld.global.nc.u32 	%r257, [%rd5+12];
	st.shared.u32 	[%r3+3072], %r257;
	setp.lt.s32 	%p71, %r257, %r157;
	mov.b32 	%r240, -1;
	@%p71 bra 	$L__BB4_67;
	mul.wide.s32 	%rd93, %r257, 16;
	add.s64 	%rd94, %rd2, %rd93;
	ld.volatile.global.f32 	%f259, [%rd94+12];
	st.shared.f32 	[%r4+3072], %f259;
	setp.ge.f32 	%p72, %f259, 0f00000000;
	selp.s32 	%r240, -1, 0, %p72;
$L__BB4_67:
	add.s32 	%r65, %r240, %r61;
	ld.global.nc.u32 	%r256, [%rd5+16];
	st.shared.u32 	[%r3+4096], %r256;
	setp.lt.s32 	%p73, %r256, %r157;
	mov.b32 	%r241, -1;
	@%p73 bra 	$L__BB4_69;
	mul.wide.s32 	%rd95, %r256, 16;
	add.s64 	%rd96, %rd2, %rd95;
	ld.volatile.global.f32 	%f260, [%rd96+12];
	st.shared.f32 	[%r4+4096], %f260;
	setp.ge.f32 	%p74, %f260, 0f00000000;
	selp.s32 	%r241, -1, 0, %p74;
$L__BB4_69:
	add.s32 	%r69, %r241, %r65;
	ld.global.nc.u32 	%r255, [%rd5+20];
	st.shared.u32 	[%r3+5120], %r255;
	setp.lt.s32 	%p75, %r255, %r157;
	mov.b32 	%r242, -1;
	@%p75 bra 	$L__BB4_71;
	mul.wide.s32 	%rd97, %r255, 16;
	add.s64 	%rd98, %rd2, %rd97;
	ld.volatile.global.f32 	%f261, [%rd98+12];
	st.shared.f32 	[%r4+5120], %f261;
	setp.ge.f32 	%p76, %f261, 0f00000000;
	selp.s32 	%r242, -1, 0, %p76;
$L__BB4_71:
	add.s32 	%r73, %r242, %r69;
	ld.global.nc.u32 	%r254, [%rd5+24];
	st.shared.u32 	[%r3+6144], %r254;
	setp.lt.s32 	%p77, %r254, %r157;
	mov.b32 	%r243, -1;
	@%p77 bra 	$L__BB4_73;
	mul.wide.s32 	%rd99, %r254, 16;
	add.s64 	%rd100, %rd2, %rd99;
	ld.volatile.global.f32 	%f262, [%rd100+12];
	st.shared.f32 	[%r4+6144], %f262;
	setp.ge.f32 	%p78, %f262, 0f00000000;
	selp.s32 	%r243, -1, 0, %p78;
$L__BB4_73:
	add.s32 	%r77, %r243, %r73;
	ld.global.nc.u32 	%r253, [%rd5+28];
	st.shared.u32 	[%r3+7168], %r253;
	setp.lt.s32 	%p79, %r253, %r157;
	mov.b32 	%r244, -1;
	@%p79 bra 	$L__BB4_75;
	mul.wide.s32 	%rd101, %r253, 16;
	add.s64 	%rd102, %rd2, %rd101;
	ld.volatile.global.f32 	%f263, [%rd102+12];
	st.shared.f32 	[%r4+7168], %f263;
	setp.ge.f32 	%p80, %f263, 0f00000000;
	selp.s32 	%r244, -1, 0, %p80;
$L__BB4_75:
	add.s32 	%r278, %r244, %r77;
	bra.uni 	$L__BB4_101;
$L__BB4_76:
	ld.shared.u32 	%r260, [%r3];
	setp.lt.s32 	%p41, %r260, %r157;
	mov.b32 	%r245, 7;
	@%p41 bra 	$L__BB4_79;
	ld.shared.f32 	%f240, [%r4];
	setp.ge.f32 	%p42, %f240, 0f00000000;
	@%p42 bra 	$L__BB4_79;
	mul.wide.s32 	%rd69, %r260, 16;
	add.s64 	%rd70, %rd2, %rd69;
	ld.volatile.global.f32 	%f241, [%rd70+12];
	st.shared.f32 	[%r4], %f241;
	setp.ge.f32 	%p43, %f241, 0f00000000;
	selp.b32 	%r245, 7, 8, %p43;
$L__BB4_79:
	ld.shared.u32 	%r259, [%r3+1024];
	setp.lt.s32 	%p44, %r259, %r157;
	mov.b32 	%r246, -1;
	@%p44 bra 	$L__BB4_82;
	ld.shared.f32 	%f242, [%r4+1024];
	setp.ge.f32 	%p45, %f242, 0f00000000;
	@%p45 bra 	$L__BB4_82;
	mul.wide.s32 	%rd71, %r259, 16;
	add.s64 	%rd72, %rd2, %rd71;
	ld.volatile.global.f32 	%f243, [%rd72+12];
	st.shared.f32 	[%r4+1024], %f243;
	setp.ge.f32 	%p46, %f243, 0f00000000;
	selp.s32 	%r246, -1, 0, %p46;
$L__BB4_82:
	add.s32 	%r88, %r246, %r245;
	ld.shared.u32 	%r258, [%r3+2048];
	setp.lt.s32 	%p47, %r258, %r157;
	mov.b32 	%r247, -1;
	@%p47 bra 	$L__BB4_85;
	ld.shared.f32 	%f244, [%r4+2048];
	setp.ge.f32 	%p48, %f244, 0f00000000;
	@%p48 bra 	$L__BB4_85;
	mul.wide.s32 	%rd73, %r258, 16;
	add.s64 	%rd74, %rd2, %rd73;
	ld.volatile.global.f32 	%f245, [%rd74+12];
	st.shared.f32 	[%r4+2048], %f245;
	setp.ge.f32 	%p49, %f245, 0f00000000;
	selp.s32 	%r247, -1, 0, %p49;
$L__BB4_85:
	add.s32 	%r92, %r247, %r88;
	ld.shared.u32 	%r257, [%r3+3072];
	setp.lt.s32 	%p50, %r257, %r157;
	mov.b32 	%r248, -1;
	@%p50 bra 	$L__BB4_88;
	ld.shared.f32 	%f246, [%r4+3072];
	setp.ge.f32 	%p51, %f246, 0f00000000;
	@%p51 bra 	$L__BB4_88;
	mul.wide.s32 	%rd75, %r257, 16;
	add.s64 	%rd76, %rd2, %rd75;
	ld.volatile.global.f32 	%f247, [%rd76+12];
	st.shared.f32 	[%r4+3072], %f247;
	setp.ge.f32 	%p52, %f247, 0f00000000;
	selp.s32 	%r248, -1, 0, %p52;
$L__BB4_88:
	add.s32 	%r96, %r248, %r92;
	ld.shared.u32 	%r256, [%r3+4096];
	setp.lt.s32 	%p53, %r256, %r157;
	mov.b32 	%r249, -1;
	@%p53 bra 	$L__BB4_91;
	ld.shared.f32 	%f248, [%r4+4096];
	setp.ge.f32 	%p54, %f248, 0f00000000;
	@%p54 bra 	$L__BB4_91;
	mul.wide.s32 	%rd77, %r256, 16;
	add.s64 	%rd78, %rd2, %rd77;
	ld.volatile.global.f32 	%f249, [%rd78+12];
	st.shared.f32 	[%r4+4096], %f249;
	setp.ge.f32 	%p55, %f249, 0f00000000;
	selp.s32 	%r249, -1, 0, %p55;
$L__BB4_91:
	add.s32 	%r100, %r249, %r96;
	ld.shared.u32 	%r255, [%r3+5120];
	setp.lt.s32 	%p56, %r255, %r157;
	mov.b32 	%r250, -1;
	@%p56 bra 	$L__BB4_94;
	ld.shared.f32 	%f250, [%r4+5120];
	setp.ge.f32 	%p57, %f250, 0f00000000;
	@%p57 bra 	$L__BB4_94;
	mul.wide.s32 	%rd79, %r255, 16;
	add.s64 	%rd80, %rd2, %rd79;
	ld.volatile.global.f32 	%f251, [%rd80+12];
	st.shared.f32 	[%r4+5120], %f251;
	setp.ge.f32 	%p58, %f251, 0f00000000;
	selp.s32 	%r250, -1, 0, %p58;
$L__BB4_94:
	add.s32 	%r104, %r250, %r100;
	ld.shared.u32 	%r254, [%r3+6144];
	setp.lt.s32 	%p59, %r254, %r157;
	mov.b32 	%r251, -1;
	@%p59 bra 	$L__BB4_97;
	ld.shared.f32 	%f252, [%r4+6144];
	setp.ge.f32 	%p60, %f252, 0f00000000;
	@%p60 bra 	$L__BB4_97;
	mul.wide.s32 	%rd81, %r254, 16;
	add.s64 	%rd82, %rd2, %rd81;
	ld.volatile.global.f32 	%f253, [%rd82+12];
	st.shared.f32 	[%r4+6144], %f253;
	setp.ge.f32 	%p61, %f253, 0f00000000;
	selp.s32 	%r251, -1, 0, %p61;
$L__BB4_97:
	add.s32 	%r108, %r251, %r104;
	ld.shared.u32 	%r253, [%r3+7168];
	setp.lt.s32 	%p62, %r253, %r157;
	mov.b32 	%r252, -1;
	@%p62 bra 	$L__BB4_100;
	ld.shared.f32 	%f254, [%r4+7168];
	setp.ge.f32 	%p63, %f254, 0f00000000;
	@%p63 bra 	$L__BB4_100;
	mul.wide.s32 	%rd83, %r253, 16;
	add.s64 	%rd84, %rd2, %rd83;
	ld.volatile.global.f32 	%f255, [%rd84+12];
	st.shared.f32 	[%r4+7168], %f255;
	setp.ge.f32 	%p64, %f255, 0f00000000;
	selp.s32 	%r252, -1, 0, %p64;
$L__BB4_100:
	add.s32 	%r278, %r252, %r108;
$L__BB4_101:
	setp.ne.s32 	%p81, %r278, 0;
	@%p81 bra 	$L__BB4_135;
	setp.lt.s32 	%p82, %r260, 0;
	mov.f32 	%f315, 0f00000000;
	mov.b32 	%r265, 0;
	mov.f32 	%f316, %f315;
	mov.f32 	%f317, %f315;
	mov.f32 	%f318, %f315;
	@%p82 bra 	$L__BB4_106;
	mul.wide.u32 	%rd103, %r260, 16;
	add.s64 	%rd104, %rd2, %rd103;
	ld.volatile.global.f32 	%f113, [%rd104];
	ld.volatile.global.f32 	%f114, [%rd104+4];
	ld.volatile.global.f32 	%f115, [%rd104+8];
	ld.volatile.global.f32 	%f309, [%rd104+12];
	setp.lt.s32 	%p83, %r260, %r157;
	mov.b32 	%r265, 1;
	@%p83 bra 	$L__BB4_105;
	ld.shared.f32 	%f309, [%r4];
	mul.wide.u32 	%rd105, %r260, 4;
	add.s64 	%rd106, %rd1, %rd105;
	ld.volatile.global.u32 	%r265, [%rd106];
$L__BB4_105:
	add.f32 	%f315, %f309, 0f00000000;
	fma.rn.f32 	%f316, %f113, %f309, 0f00000000;
	fma.rn.f32 	%f317, %f114, %f309, 0f00000000;
	fma.rn.f32 	%f318, %f115, %f309, 0f00000000;
$L__BB4_106:
	setp.lt.s32 	%p84, %r259, 0;
	@%p84 bra 	$L__BB4_110;
	mul.wide.u32 	%rd107, %r259, 16;
	add.s64 	%rd108, %rd2, %rd107;
	ld.volatile.global.f32 	%f127, [%rd108];
	ld.volatile.global.f32 	%f128, [%rd108+4];
	ld.volatile.global.f32 	%f129, [%rd108+8];
	ld.volatile.global.f32 	%f314, [%rd108+12];
	setp.lt.s32 	%p85, %r259, %r157;
	mov.b32 	%r264, 1;
	@%p85 bra 	$L__BB4_109;
	ld.shared.f32 	%f314, [%r4+1024];
	mul.wide.u32 	%rd109, %r259, 4;
	add.s64 	%rd110, %rd1, %rd109;
	ld.volatile.global.u32 	%r264, [%rd110];
$L__BB4_109:
	add.s32 	%r265, %r264, %r265;
	add.f32 	%f315, %f315, %f314;
	fma.rn.f32 	%f316, %f127, %f314, %f316;
	fma.rn.f32 	%f317, %f128, %f314, %f317;
	fma.rn.f32 	%f318, %f129, %f314, %f318;
$L__BB4_110:
	setp.lt.s32 	%p86, %r258, 0;
	@%p86 bra 	$L__BB4_114;
	mul.wide.u32 	%rd111, %r258, 16;
	add.s64 	%rd112, %rd2, %rd111;
	ld.volatile.global.f32 	%f141, [%rd112];
	ld.volatile.global.f32 	%f142, [%rd112+4];
	ld.volatile.global.f32 	%f143, [%rd112+8];
	ld.volatile.global.f32 	%f319, [%rd112+12];
	setp.lt.s32 	%p87, %r258, %r157;
	mov.b32 	%r266, 1;
	@%p87 bra 	$L__BB4_113;
	ld.shared.f32 	%f319, [%r4+2048];
	mul.wide.u32 	%rd113, %r258, 4;
	add.s64 	%rd114, %rd1, %rd113;
	ld.volatile.global.u32 	%r266, [%rd114];
$L__BB4_113:
	add.s32 	%r265, %r266, %r265;
	add.f32 	%f315, %f315, %f319;
	fma.rn.f32 	%f316, %f141, %f319, %f316;
	fma.rn.f32 	%f317, %f142, %f319, %f317;
	fma.rn.f32 	%f318, %f143, %f319, %f318;
$L__BB4_114:
	setp.lt.s32 	%p88, %r257, 0;
	@%p88 bra 	$L__BB4_118;
	mul.wide.u32 	%rd115, %r257, 16;
	add.s64 	%rd116, %rd2, %rd115;
	ld.volatile.global.f32 	%f155, [%rd116];
	ld.volatile.global.f32 	%f156, [%rd116+4];
	ld.volatile.global.f32 	%f157, [%rd116+8];
	ld.volatile.global.f32 	%f324, [%rd116+12];
	setp.lt.s32 	%p89, %r257, %r157;
	mov.b32 	%r268, 1;
	@%p89 bra 	$L__BB4_117;
	ld.shared.f32 	%f324, [%r4+3072];
	mul.wide.u32 	%rd117, %r257, 4;
	add.s64 	%rd118, %rd1, %rd117;
	ld.volatile.global.u32 	%r268, [%rd118];
$L__BB4_117:
	add.s32 	%r265, %r268, %r265;
	add.f32 	%f315, %f315, %f324;
	fma.rn.f32 	%f316, %f155, %f324, %f316;
	fma.rn.f32 	%f317, %f156, %f324, %f317;
	fma.rn.f32 	%f318, %f157, %f324, %f318;
$L__BB4_118:
	setp.lt.s32 	%p90, %r256, 0;
	@%p90 bra 	$L__BB4_122;
	mul.wide.u32 	%rd119, %r256, 16;
	add.s64 	%rd120, %rd2, %rd119;
	ld.volatile.global.f32 	%f169, [%rd120];
	ld.volatile.global.f32 	%f170, [%rd120+4];
	ld.volatile.global.f32 	%f171, [%rd120+8];
	ld.volatile.global.f32 	%f329, [%rd120+12];
	setp.lt.s32 	%p91, %r256, %r157;
	mov.b32 	%r270, 1;
	@%p91 bra 	$L__BB4_121;
	ld.shared.f32 	%f329, [%r4+4096];
	mul.wide.u32 	%rd121, %r256, 4;
	add.s64 	%rd122, %rd1, %rd121;
	ld.volatile.global.u32 	%r270, [%rd122];
$L__BB4_121:
	add.s32 	%r265, %r270, %r265;
	add.f32 	%f315, %f315, %f329;
	fma.rn.f32 	%f316, %f169, %f329, %f316;
	fma.rn.f32 	%f317, %f170, %f329, %f317;
	fma.rn.f32 	%f318, %f171, %f329, %f318;
$L__BB4_122:
	setp.lt.s32 	%p92, %r255, 0;
	@%p92 bra 	$L__BB4_126;
	mul.wide.u32 	%rd123, %r255, 16;
	add.s64 	%rd124, %rd2, %rd123;
	ld.volatile.global.f32 	%f183, [%rd124];
	ld.volatile.global.f32 	%f184, [%rd124+4];
	ld.volatile.global.f32 	%f185, [%rd124+8];
	ld.volatile.global.f32 	%f334, [%rd124+12];
	setp.lt.s32 	%p93, %r255, %r157;
	mov.b32 	%r272, 1;
	@%p93 bra 	$L__BB4_125;
	ld.shared.f32 	%f334, [%r4+5120];
	mul.wide.u32 	%rd125, %r255, 4;
	add.s64 	%rd126, %rd1, %rd125;
	ld.volatile.global.u32 	%r272, [%rd126];
$L__BB4_125:
	add.s32 	%r265, %r272, %r265;
	add.f32 	%f315, %f315, %f334;
	fma.rn.f32 	%f316, %f183, %f334, %f316;
	fma.rn.f32 	%f317, %f184, %f334, %f317;
	fma.rn.f32 	%f318, %f185, %f334, %f318;
$L__BB4_126:
	setp.lt.s32 	%p94, %r254, 0;
	@%p94 bra 	$L__BB4_130;
	mul.wide.u32 	%rd127, %r254, 16;
	add.s64 	%rd128, %rd2, %rd127;
	ld.volatile.global.f32 	%f197, [%rd128];
	ld.volatile.global.f32 	%f198, [%rd128+4];
	ld.volatile.global.f32 	%f199, [%rd128+8];
	ld.volatile.global.f32 	%f339, [%rd128+12];
	setp.lt.s32 	%p95, %r254, %r157;
	mov.b32 	%r274, 1;
	@%p95 bra 	$L__BB4_129;
	ld.shared.f32 	%f339, [%r4+6144];
	mul.wide.u32 	%rd129, %r254, 4;
	add.s64 	%rd130, %rd1, %rd129;
	ld.volatile.global.u32 	%r274, [%rd130];
$L__BB4_129:
	add.s32 	%r265, %r274, %r265;
	add.f32 	%f315, %f315, %f339;
	fma.rn.f32 	%f316, %f197, %f339, %f316;
	fma.rn.f32 	%f317, %f198, %f339, %f317;
	fma.rn.f32 	%f318, %f199, %f339, %f318;
$L__BB4_130:
	setp.lt.s32 	%p96, %r253, 0;
	@%p96 bra 	$L__BB4_134;
	mul.wide.u32 	%rd131, %r253, 16;
	add.s64 	%rd132, %rd2, %rd131;
	ld.volatile.global.f32 	%f211, [%rd132];
	ld.volatile.global.f32 	%f212, [%rd132+4];
	ld.volatile.global.f32 	%f213, [%rd132+8];
	ld.volatile.global.f32 	%f344, [%rd132+12];
	setp.lt.s32 	%p97, %r253, %r157;
	mov.b32 	%r276, 1;
	@%p97 bra 	$L__BB4_133;
	ld.shared.f32 	%f344, [%r4+7168];
	mul.wide.u32 	%rd133, %r253, 4;
	add.s64 	%rd134, %rd1, %rd133;
	ld.volatile.global.u32 	%r276, [%rd134];
$L__BB4_133:
	add.s32 	%r265, %r276, %r265;
	add.f32 	%f315, %f315, %f344;
	fma.rn.f32 	%f316, %f211, %f344, %f316;
	fma.rn.f32 	%f317, %f212, %f344, %f317;
	fma.rn.f32 	%f318, %f213, %f344, %f318;
$L__BB4_134:
	mul.wide.s32 	%rd135, %r279, 4;
	add.s64 	%rd136, %rd1, %rd135;
	st.volatile.global.u32 	[%rd136], %r265;
	rcp.rn.f32 	%f265, %f315;
	mul.f32 	%f266, %f316, %f265;
	st.volatile.global.f32 	[%rd4+-12], %f266;
	mul.f32 	%f267, %f265, %f317;
	st.volatile.global.f32 	[%rd4+-8], %f267;
	mul.f32 	%f268, %f265, %f318;
	st.volatile.global.f32 	[%rd4+-4], %f268;
	st.volatile.global.f32 	[%rd4], %f315;
	add.s32 	%r279, %r279, %r1;
	mov.b32 	%r278, 0;
$L__BB4_135:
	setp.le.s32 	%p98, %r279, %r156;
	@%p98 bra 	$L__BB4_56;
$L__BB4_136:
	ret;

}
	// .globl	_Z10SortKerneliiPiPKiPViS_S_
.visible .entry _Z10SortKerneliiPiPKiPViS_S_(
	.param .u32 _Z10SortKerneliiPiPKiPViS_S__param_0,
	.param .u32 _Z10SortKerneliiPiPKiPViS_S__param_1,
	.param .u64 .ptr .align 1 _Z10SortKerneliiPiPKiPViS_S__param_2,
	.param .u64 .ptr .align 1 _Z10SortKerneliiPiPKiPViS_S__param_3,
	.param .u64 .ptr .align 1 _Z10SortKerneliiPiPKiPViS_S__param_4,
	.param .u64 .ptr .align 1 _Z10SortKerneliiPiPKiPViS_S__param_5,
	.param .u64 .ptr .align 1 _Z10SortKerneliiPiPKiPViS_S__param_6
)
{
	.reg .pred 	%p<27>;
	.reg .b32 	%r<94>;
	.reg .b64 	%rd<68>;

	ld.param.u32 	%r51, [_Z10SortKerneliiPiPKiPViS_S__param_0];
	ld.param.u32 	%r50, [_Z10SortKerneliiPiPKiPViS_S__param_1];
	ld.param.u64 	%rd7, [_Z10SortKerneliiPiPKiPViS_S__param_2];
	ld.param.u64 	%rd8, [_Z10SortKerneliiPiPKiPViS_S__param_3];
	ld.param.u64 	%rd9, [_Z10SortKerneliiPiPKiPViS_S__param_4];
	ld.param.u64 	%rd6, [_Z10SortKerneliiPiPKiPViS_S__param_5];
	ld.param.u64 	%rd10, [_Z10SortKerneliiPiPKiPViS_S__param_6];
	cvta.to.global.u64 	%rd1, %rd7;
	cvta.to.global.u64 	%rd2, %rd8;
	cvta.to.global.u64 	%rd3, %rd9;
	cvta.to.global.u64 	%rd11, %rd10;
	ld.global.nc.u32 	%r1, [%rd11];
	mov.u32 	%r52, %ntid.x;
	mov.u32 	%r53, %nctaid.x;
	mul.lo.s32 	%r2, %r52, %r53;
	mov.u32 	%r54, %tid.x;
	mov.u32 	%r55, %ctaid.x;
	sub.s32 	%r56, %r54, %r2;
	mad.lo.s32 	%r57, %r55, %r52, %r56;
	add.s32 	%r58, %r57, %r51;
	add.s32 	%r93, %r58, 1;
	setp.lt.s32 	%p1, %r93, %r1;
	@%p1 bra 	$L__BB5_51;
	cvta.to.global.u64 	%rd4, %rd6;
$L__BB5_2:
	mul.wide.s32 	%rd12, %r93, 4;
	add.s64 	%rd13, %rd3, %rd12;
	ld.volatile.global.u32 	%r80, [%rd13];
	setp.lt.s32 	%p2, %r80, 0;
	@%p2 bra 	$L__BB5_50;
	shl.b32 	%r60, %r93, 3;
	mul.wide.s32 	%rd14, %r60, 4;
	add.s64 	%rd5, %rd4, %rd14;
	ld.global.u32 	%r6, [%rd5];
	setp.lt.s32 	%p3, %r6, 0;
	mov.b32 	%r81, 0;
	@%p3 bra 	$L__BB5_7;
	setp.lt.s32 	%p4, %r6, %r50;
	@%p4 bra 	$L__BB5_6;
	mul.wide.u32 	%rd15, %r6, 4;
	add.s64 	%rd16, %rd3, %rd15;
	st.volatile.global.u32 	[%rd16], %r80;
	add.s64 	%rd17, %rd2, %rd15;
	ld.global.nc.u32 	%r62, [%rd17];
	add.s32 	%r80, %r62, %r80;
	mov.b32 	%r81, 1;
	bra.uni 	$L__BB5_7;
$L__BB5_6:
	mul.wide.u32 	%rd18, %r80, 4;
	add.s64 	%rd19, %rd1, %rd18;
	st.global.u32 	[%rd19], %r6;
	add.s32 	%r80, %r80, 1;
	mov.b32 	%r81, 1;
$L__BB5_7:
	ld.global.u32 	%r11, [%rd5+4];
	setp.lt.s32 	%p5, %r11, 0;
	@%p5 bra 	$L__BB5_13;
	setp.gt.s32 	%p6, %r6, -1;
	@%p6 bra 	$L__BB5_10;
	mov.b32 	%r64, -1;
	st.global.u32 	[%rd5+4], %r64;
	shl.b32 	%r65, %r81, 2;
	cvt.u64.u32 	%rd20, %r65;
	add.s64 	%rd21, %rd5, %rd20;
	st.global.u32 	[%rd21], %r11;
$L__BB5_10:
	add.s32 	%r81, %r81, 1;
	setp.lt.s32 	%p7, %r11, %r50;
	@%p7 bra 	$L__BB5_12;
	mul.wide.u32 	%rd22, %r11, 4;
	add.s64 	%rd23, %rd3, %rd22;
	st.volatile.global.u32 	[%rd23], %r80;
	add.s64 	%rd24, %rd2, %rd22;
	ld.global.nc.u32 	%r66, [%rd24];
	add.s32 	%r80, %r66, %r80;
	bra.uni 	$L__BB5_13;
$L__BB5_12:
	mul.wide.s32 	%rd25, %r80, 4;
	add.s64 	%rd26, %rd1, %rd25;
	st.global.u32 	[%rd26], %r11;
	add.s32 	%r80, %r80, 1;
$L__BB5_13:
	ld.global.u32 	%r17, [%rd5+8];
	setp.lt.s32 	%p8, %r17, 0;
	@%p8 bra 	$L__BB5_19;
	setp.eq.s32 	%p9, %r81, 2;
	@%p9 bra 	$L__BB5_16;
	mov.b32 	%r67, -1;
	st.global.u32 	[%rd5+8], %r67;
	mul.wide.u32 	%rd27, %r81, 4;
	add.s64 	%rd28, %rd5, %rd27;
	st.global.u32 	[%rd28], %r17;
$L__BB5_16:
	add.s32 	%r81, %r81, 1;
	setp.lt.s32 	%p10, %r17, %r50;
	@%p10 bra 	$L__BB5_18;
	mul.wide.u32 	%rd29, %r17, 4;
	add.s64 	%rd30, %rd3, %rd29;
	st.volatile.global.u32 	[%rd30], %r80;
	add.s64 	%rd31, %rd2, %rd29;
	ld.global.nc.u32 	%r68, [%rd31];
	add.s32 	%r80, %r68, %r80;
	bra.uni 	$L__BB5_19;
$L__BB5_18:
	mul.wide.s32 	%rd32, %r80, 4;
	add.s64 	%rd33, %rd1, %rd32;
	st.global.u32 	[%rd33], %r17;
	add.s32 	%r80, %r80, 1;
$L__BB5_19:
	ld.global.u32 	%r23, [%rd5+12];
	setp.lt.s32 	%p11, %r23, 0;
	@%p11 bra 	$L__BB5_25;
	setp.eq.s32 	%p12, %r81, 3;
	@%p12 bra 	$L__BB5_22;
	mov.b32 	%r69, -1;
	st.global.u32 	[%rd5+12], %r69;
	mul.wide.u32 	%rd34, %r81, 4;
	add.s64 	%rd35, %rd5, %rd34;
	st.global.u32 	[%rd35], %r23;
$L__BB5_22:
	add.s32 	%r81, %r81, 1;
	setp.lt.s32 	%p13, %r23, %r50;
	@%p13 bra 	$L__BB5_24;
	mul.wide.u32 	%rd36, %r23, 4;
	add.s64 	%rd37, %rd3, %rd36;
	st.volatile.global.u32 	[%rd37], %r80;
	add.s64 	%rd38, %rd2, %rd36;
	ld.global.nc.u32 	%r70, [%rd38];
	add.s32 	%r80, %r70, %r80;
	bra.uni 	$L__BB5_25;
$L__BB5_24:
	mul.wide.s32 	%rd39, %r80, 4;
	add.s64 	%rd40, %rd1, %rd39;
	st.global.u32 	[%rd40], %r23;
	add.s32 	%r80, %r80, 1;
$L__BB5_25:
	ld.global.u32 	%r29, [%rd5+16];
	setp.lt.s32 	%p14, %r29, 0;
	@%p14 bra 	$L__BB5_31;
	setp.eq.s32 	%p15, %r81, 4;
	@%p15 bra 	$L__BB5_28;
	mov.b32 	%r71, -1;
	st.global.u32 	[%rd5+16], %r71;
	mul.wide.u32 	%rd41, %r81, 4;
	add.s64 	%rd42, %rd5, %rd41;
	st.global.u32 	[%rd42], %r29;
$L__BB5_28:
	add.s32 	%r81, %r81, 1;
	setp.lt.s32 	%p16, %r29, %r50;
	@%p16 bra 	$L__BB5_30;
	mul.wide.u32 	%rd43, %r29, 4;
	add.s64 	%rd44, %rd3, %rd43;
	st.volatile.global.u32 	[%rd44], %r80;
	add.s64 	%rd45, %rd2, %rd43;
	ld.global.nc.u32 	%r72, [%rd45];
	add.s32 	%r80, %r72, %r80;
	bra.uni 	$L__BB5_31;
$L__BB5_30:
	mul.wide.s32 	%rd46, %r80, 4;
	add.s64 	%rd47, %rd1, %rd46;
	st.global.u32 	[%rd47], %r29;
	add.s32 	%r80, %r80, 1;
$L__BB5_31:
	ld.global.u32 	%r35, [%rd5+20];
	setp.lt.s32 	%p17, %r35, 0;
	@%p17 bra 	$L__BB5_37;
	setp.eq.s32 	%p18, %r81, 5;
	@%p18 bra 	$L__BB5_34;
	mov.b32 	%r73, -1;
	st.global.u32 	[%rd5+20], %r73;
	mul.wide.u32 	%rd48, %r81, 4;
	add.s64 	%rd49, %rd5, %rd48;
	st.global.u32 	[%rd49], %r35;
$L__BB5_34:
	add.s32 	%r81, %r81, 1;
	setp.lt.s32 	%p19, %r35, %r50;
	@%p19 bra 	$L__BB5_36;
	mul.wide.u32 	%rd50, %r35, 4;
	add.s64 	%rd51, %rd3, %rd50;
	st.volatile.global.u32 	[%rd51], %r80;
	add.s64 	%rd52, %rd2, %rd50;
	ld.global.nc.u32 	%r74, [%rd52];
	add.s32 	%r80, %r74, %r80;
	bra.uni 	$L__BB5_37;
$L__BB5_36:
	mul.wide.s32 	%rd53, %r80, 4;
	add.s64 	%rd54, %rd1, %rd53;
	st.global.u32 	[%rd54], %r35;
	add.s32 	%r80, %r80, 1;
$L__BB5_37:
	ld.global.u32 	%r41, [%rd5+24];
	setp.lt.s32 	%p20, %r41, 0;
	@%p20 bra 	$L__BB5_43;
	setp.eq.s32 	%p21, %r81, 6;
	@%p21 bra 	$L__BB5_40;
	mov.b32 	%r75, -1;
	st.global.u32 	[%rd5+24], %r75;
	mul.wide.u32 	%rd55, %r81, 4;
	add.s64 	%rd56, %rd5, %rd55;
	st.global.u32 	[%rd56], %r41;
$L__BB5_40:
	add.s32 	%r81, %r81, 1;
	setp.lt.s32 	%p22, %r41, %r50;
	@%p22 bra 	$L__BB5_42;
	mul.wide.u32 	%rd57, %r41, 4;
	add.s64 	%rd58, %rd3, %rd57;
	st.volatile.global.u32 	[%rd58], %r80;
	add.s64 	%rd59, %rd2, %rd57;
	ld.global.nc.u32 	%r76, [%rd59];
	add.s32 	%r80, %r76, %r80;
	bra.uni 	$L__BB5_43;
$L__BB5_42:
	mul.wide.s32 	%rd60, %r80, 4;
	add.s64 	%rd61, %rd1, %rd60;
	st.global.u32 	[%rd61], %r41;
	add.s32 	%r80, %r80, 1;
$L__BB5_43:
	ld.global.u32 	%r47, [%rd5+28];
	setp.lt.s32 	%p23, %r47, 0;
	@%p23 bra 	$L__BB5_49;
	setp.eq.s32 	%p24, %r81, 7;
	@%p24 bra 	$L__BB5_46;
	mov.b32 	%r77, -1;
	st.global.u32 	[%rd5+28], %r77;
	mul.wide.u32 	%rd62, %r81, 4;
	add.s64 	%rd63, %rd5, %rd62;
	st.global.u32 	[%rd63], %r47;
$L__BB5_46:
	setp.lt.s32 	%p25, %r47, %r50;
	@%p25 bra 	$L__BB5_48;
	mul.wide.u32 	%rd64, %r47, 4;
	add.s64 	%rd65, %rd3, %rd64;
	st.volatile.global.u32 	[%rd65], %r80;
	bra.uni 	$L__BB5_49;
$L__BB5_48:
	mul.wide.s32 	%rd66, %r80, 4;
	add.s64 	%rd67, %rd1, %rd66;
	st.global.u32 	[%rd67], %r47;
$L__BB5_49:
	sub.s32 	%r93, %r93, %r2;
$L__BB5_50:
	bar.sync 	0;
	setp.ge.s32 	%p26, %r93, %r1;
	@%p26 bra 	$L__BB5_2;
$L__BB5_51:
	ret;

}
	// .globl	_Z22ForceCalculationKerneliifffPKiS0_PK6float4P6float2PS1_PKfS0_
.visible .entry _Z22ForceCalculationKerneliifffPKiS0_PK6float4P6float2PS1_PKfS0_(
	.param .u32 _Z22ForceCalculationKerneliifffPKiS0_PK6float4P6float2PS1_PKfS0__param_0,
	.param .u32 _Z22ForceCalculationKerneliifffPKiS0_PK6float4P6float2PS1_PKfS0__param_1,
	.param .f32 _Z22ForceCalculationKerneliifffPKiS0_PK6float4P6float2PS1_PKfS0__param_2,
	.param .f32 _Z22ForceCalculationKerneliifffPKiS0_PK6float4P6float2PS1_PKfS0__param_3,
	.param .f32 _Z22ForceCalculationKerneliifffPKiS0_PK6float4P6float2PS1_PKfS0__param_4,
	.param .u64 .ptr .align 1 _Z22ForceCalculationKerneliifffPKiS0_PK6float4P6float2PS1_PKfS0__param_5,
	.param .u64 .ptr .align 1 _Z22ForceCalculationKerneliifffPKiS0_PK6float4P6float2PS1_PKfS0__param_6,
	.param .u64 .ptr .align 1 _Z22ForceCalculationKerneliifffPKiS0_PK6float4P6float2PS1_PKfS0__param_7,
	.param .u64 .ptr .align 1 _Z22ForceCalculationKerneliifffPKiS0_PK6float4P6float2PS1_PKfS0__param_8,
	.param .u64 .ptr .align 1 _Z22ForceCalculationKerneliifffPKiS0_PK6float4P6float2PS1_PKfS0__param_9,
	.param .u64 .ptr .align 1 _Z22ForceCalculationKerneliifffPKiS0_PK6float4P6float2PS1_PKfS0__param_10,
	.param .u64 .ptr .align 1 _Z22ForceCalculationKerneliifffPKiS0_PK6float4P6float2PS1_PKfS0__param_11
)
{
	.reg .pred 	%p<15>;
	.reg .b32 	%r<70>;
	.reg .b32 	%f<134>;
	.reg .b64 	%rd<32>;
	// demoted variable
	.shared .align 4 .b8 _ZZ22ForceCalculationKerneliifffPKiS0_PK6float4P6float2PS1_PKfS0_E3pos[1024];
	// demoted variable
	.shared .align 4 .b8 _ZZ22ForceCalculationKerneliifffPKiS0_PK6float4P6float2PS1_PKfS0_E4node[1024];
	// demoted variable
	.shared .align 4 .b8 _ZZ22ForceCalculationKerneliifffPKiS0_PK6float4P6float2PS1_PKfS0_E2dq[1024];
	ld.param.u32 	%r26, [_Z22ForceCalculationKerneliifffPKiS0_PK6float4P6float2PS1_PKfS0__param_1];
	ld.param.f32 	%f28, [_Z22ForceCalculationKerneliifffPKiS0_PK6float4P6float2PS1_PKfS0__param_3];
	ld.param.f32 	%f29, [_Z22ForceCalculationKerneliifffPKiS0_PK6float4P6float2PS1_PKfS0__param_4];
	ld.param.u64 	%rd11, [_Z22ForceCalculationKerneliifffPKiS0_PK6float4P6float2PS1_PKfS0__param_7];
	ld.param.u64 	%rd9, [_Z22ForceCalculationKerneliifffPKiS0_PK6float4P6float2PS1_PKfS0__param_10];
	cvta.to.global.u64 	%rd1, %rd11;
	mov.u32 	%r1, %tid.x;
	setp.ne.s32 	%p1, %r1, 0;
	@%p1 bra 	$L__BB6_2;
	cvta.to.global.u64 	%rd12, %rd9;
	ld.global.nc.f32 	%f30, [%rd12];
	add.f32 	%f31, %f30, %f30;
	mul.f32 	%f32, %f31, %f31;
	mul.f32 	%f33, %f28, %f32;
	mul.f32 	%f34, %f33, 0f3E800000;
	add.f32 	%f35, %f29, %f33;
	st.shared.f32 	[_ZZ22ForceCalculationKerneliifffPKiS0_PK6float4P6float2PS1_PKfS0_E2dq], %f35;
	mul.f32 	%f36, %f34, 0f3E800000;
	add.f32 	%f37, %f29, %f34;
	st.shared.f32 	[_ZZ22ForceCalculationKerneliifffPKiS0_PK6float4P6float2PS1_PKfS0_E2dq+4], %f37;
	mul.f32 	%f38, %f36, 0f3E800000;
	add.f32 	%f39, %f29, %f36;
	st.shared.f32 	[_ZZ22ForceCalculationKerneliifffPKiS0_PK6float4P6float2PS1_PKfS0_E2dq+8], %f39;
	mul.f32 	%f40, %f38, 0f3E800000;
	add.f32 	%f41, %f29, %f38;
	st.shared.f32 	[_ZZ22ForceCalculationKerneliifffPKiS0_PK6float4P6float2PS1_PKfS0_E2dq+12], %f41;
	mul.f32 	%f42, %f40, 0f3E800000;
	add.f32 	%f43, %f29, %f40;
	st.shared.f32 	[_ZZ22ForceCalculationKerneliifffPKiS0_PK6float4P6float2PS1_PKfS0_E2dq+16], %f43;
	mul.f32 	%f44, %f42, 0f3E800000;
	add.f32 	%f45, %f29, %f42;
	st.shared.f32 	[_ZZ22ForceCalculationKerneliifffPKiS0_PK6float4P6float2PS1_PKfS0_E2dq+20], %f45;
	mul.f32 	%f46, %f44, 0f3E800000;
	add.f32 	%f47, %f29, %f44;
	st.shared.f32 	[_ZZ22ForceCalculationKerneliifffPKiS0_PK6float4P6float2PS1_PKfS0_E2dq+24], %f47;
	mul.f32 	%f48, %f46, 0f3E800000;
	add.f32 	%f49, %f29, %f46;
	st.shared.f32 	[_ZZ22ForceCalculationKerneliifffPKiS0_PK6float4P6float2PS1_PKfS0_E2dq+28], %f49;
	mul.f32 	%f50, %f48, 0f3E800000;
	add.f32 	%f51, %f29, %f48;
	st.shared.f32 	[_ZZ22ForceCalculationKerneliifffPKiS0_PK6float4P6float2PS1_PKfS0_E2dq+32], %f51;
	mul.f32 	%f52, %f50, 0f3E800000;
	add.f32 	%f53, %f29, %f50;
	st.shared.f32 	[_ZZ22ForceCalculationKerneliifffPKiS0_PK6float4P6float2PS1_PKfS0_E2dq+36], %f53;
	mul.f32 	%f54, %f52, 0f3E800000;
	add.f32 	%f55, %f29, %f52;
	st.shared.f32 	[_ZZ22ForceCalculationKerneliifffPKiS0_PK6float4P6float2PS1_PKfS0_E2dq+40], %f55;
	mul.f32 	%f56, %f54, 0f3E800000;
	add.f32 	%f57, %f29, %f54;
	st.shared.f32 	[_ZZ22ForceCalculationKerneliifffPKiS0_PK6float4P6float2PS1_PKfS0_E2dq+44], %f57;
	mul.f32 	%f58, %f56, 0f3E800000;
	add.f32 	%f59, %f29, %f56;
	st.shared.f32 	[_ZZ22ForceCalculationKerneliifffPKiS0_PK6float4P6float2PS1_PKfS0_E2dq+48], %f59;
	mul.f32 	%f60, %f58, 0f3E800000;
	add.f32 	%f61, %f29, %f58;
	st.shared.f32 	[_ZZ22ForceCalculationKerneliifffPKiS0_PK6float4P6float2PS1_PKfS0_E2dq+52], %f61;
	mul.f32 	%f62, %f60, 0f3E800000;
	add.f32 	%f63, %f29, %f60;
	st.shared.f32 	[_ZZ22ForceCalculationKerneliifffPKiS0_PK6float4P6float2PS1_PKfS0_E2dq+56], %f63;
	mul.f32 	%f64, %f62, 0f3E800000;
	add.f32 	%f65, %f29, %f62;
	st.shared.f32 	[_ZZ22ForceCalculationKerneliifffPKiS0_PK6float4P6float2PS1_PKfS0_E2dq+60], %f65;
	mul.f32 	%f66, %f64, 0f3E800000;
	add.f32 	%f67, %f29, %f64;
	st.shared.f32 	[_ZZ22ForceCalculationKerneliifffPKiS0_PK6float4P6float2PS1_PKfS0_E2dq+64], %f67;
	mul.f32 	%f68, %f66, 0f3E800000;
	add.f32 	%f69, %f29, %f66;
	st.shared.f32 	[_ZZ22ForceCalculationKerneliifffPKiS0_PK6float4P6float2PS1_PKfS0_E2dq+68], %f69;
	mul.f32 	%f70, %f68, 0f3E800000;
	add.f32 	%f71, %f29, %f68;
	st.shared.f32 	[_ZZ22ForceCalculationKerneliifffPKiS0_PK6float4P6float2PS1_PKfS0_E2dq+72], %f71;
	mul.f32 	%f72, %f70, 0f3E800000;
	add.f32 	%f73, %f29, %f70;
	st.shared.f32 	[_ZZ22ForceCalculationKerneliifffPKiS0_PK6float4P6float2PS1_PKfS0_E2dq+76], %f73;
	mul.f32 	%f74, %f72, 0f3E800000;
	add.f32 	%f75, %f29, %f72;
	st.shared.f32 	[_ZZ22ForceCalculationKerneliifffPKiS0_PK6float4P6float2PS1_PKfS0_E2dq+80], %f75;
	mul.f32 	%f76, %f74, 0f3E800000;
	add.f32 	%f77, %f29, %f74;
	st.shared.f32 	[_ZZ22ForceCalculationKerneliifffPKiS0_PK6float4P6float2PS1_PKfS0_E2dq+84], %f77;
	mul.f32 	%f78, %f76, 0f3E800000;
	add.f32 	%f79, %f29, %f76;
	st.shared.f32 	[_ZZ22ForceCalculationKerneliifffPKiS0_PK6float4P6float2PS1_PKfS0_E2dq+88], %f79;
	mul.f32 	%f80, %f78, 0f3E800000;
	add.f32 	%f81, %f29, %f78;
	st.shared.f32 	[_ZZ22ForceCalculationKerneliifffPKiS0_PK6float4P6float2PS1_PKfS0_E2dq+92], %f81;
	mul.f32 	%f82, %f80, 0f3E800000;
	add.f32 	%f83, %f29, %f80;
	st.shared.f32 	[_ZZ22ForceCalculationKerneliifffPKiS0_PK6float4P6float2PS1_PKfS0_E2dq+96], %f83;
	mul.f32 	%f84, %f82, 0f3E800000;
	add.f32 	%f85, %f29, %f82;
	st.shared.f32 	[_ZZ22ForceCalculationKerneliifffPKiS0_PK6float4P6float2PS1_PKfS0_E2dq+100], %f85;
	mul.f32 	%f86, %f84, 0f3E800000;
	add.f32 	%f87, %f29, %f84;
	st.shared.f32 	[_ZZ22ForceCalculationKerneliifffPKiS0_PK6float4P6float2PS1_PKfS0_E2dq+104], %f87;
	mul.f32 	%f88, %f86, 0f3E800000;
	add.f32 	%f89, %f29, %f86;
	st.shared.f32 	[_ZZ22ForceCalculationKerneliifffPKiS0_PK6float4P6float2PS1_PKfS0_E2dq+108], %f89;
	mul.f32 	%f90, %f88, 0f3E800000;
	add.f32 	%f91, %f29, %f88;
	st.shared.f32 	[_ZZ22ForceCalculationKerneliifffPKiS0_PK6float4P6float2PS1_PKfS0_E2dq+112], %f91;
	mul.f32 	%f92, %f90, 0f3E800000;
	add.f32 	%f93, %f29, %f90;
	st.shared.f32 	[_ZZ22ForceCalculationKerneliifffPKiS0_PK6float4P6float2PS1_PKfS0_E2dq+116], %f93;
	add.f32 	%f94, %f29, %f92;
	st.shared.f32 	[_ZZ22ForceCalculationKerneliifffPKiS0_PK6float4P6float2PS1_PKfS0_E2dq+120], %f94;
	fma.rn.f32 	%f95, %f92, 0f3E800000, %f29;
	st.shared.f32 	[_ZZ22ForceCalculationKerneliifffPKiS0_PK6float4P6float2PS1_PKfS0_E2dq+124], %f95;
$L__BB6_2:
	bar.sync 	0;
	and.b32  	%r2, %r1, 992;
	shl.b32 	%r27, %r1, 2;
	and.b32  	%r28, %r27, 124;
	mov.u32 	%r29, _ZZ22ForceCalculationKerneliifffPKiS0_PK6float4P6float2PS1_PKfS0_E2dq;
	add.s32 	%r30, %r29, %r28;
	ld.shared.f32 	%f96, [%r30];
	add.s32 	%r31, %r29, %r27;
	st.shared.f32 	[%r31], %f96;
	bar.sync 	0;
	mov.u32 	%r32, %ctaid.x;
	mov.u32 	%r3, %ntid.x;
	mad.lo.s32 	%r61, %r32, %r3, %r1;
	setp.ge.s32 	%p2, %r61, %r26;
	@%p2 bra 	$L__BB6_21;
	ld.param.u64 	%rd30, [_Z22ForceCalculationKerneliifffPKiS0_PK6float4P6float2PS1_PKfS0__param_9];
	ld.param.u64 	%rd28, [_Z22ForceCalculationKerneliifffPKiS0_PK6float4P6float2PS1_PKfS0__param_6];
	ld.param.u32 	%r60, [_Z22ForceCalculationKerneliifffPKiS0_PK6float4P6float2PS1_PKfS0__param_0];
	shl.b32 	%r5, %r60, 3;
	mov.u32 	%r33, %nctaid.x;
	mul.lo.s32 	%r6, %r3, %r33;
	cvta.to.global.u64 	%rd2, %rd30;
	cvta.to.global.u64 	%rd3, %rd28;
$L__BB6_4:
	ld.param.u64 	%rd27, [_Z22ForceCalculationKerneliifffPKiS0_PK6float4P6float2PS1_PKfS0__param_5];
	setp.ne.s32 	%p3, %r2, %r1;
	cvta.to.global.u64 	%rd13, %rd27;
	mul.wide.s32 	%rd14, %r61, 4;
	add.s64 	%rd15, %rd13, %rd14;
	ld.global.nc.u32 	%r8, [%rd15];
	mul.wide.s32 	%rd16, %r8, 16;
	add.s64 	%rd17, %rd1, %rd16;
	ld.global.nc.v4.f32 	{%f1, %f2, %f3, %f97}, [%rd17];
	@%p3 bra 	$L__BB6_6;
	shl.b32 	%r34, %r1, 2;
	mov.u32 	%r35, _ZZ22ForceCalculationKerneliifffPKiS0_PK6float4P6float2PS1_PKfS0_E3pos;
	add.s32 	%r36, %r35, %r34;
	mov.b32 	%r37, 0;
	st.shared.u32 	[%r36], %r37;
	mov.u32 	%r38, _ZZ22ForceCalculationKerneliifffPKiS0_PK6float4P6float2PS1_PKfS0_E4node;
	add.s32 	%r39, %r38, %r34;
	st.shared.u32 	[%r39], %r5;
$L__BB6_6:
	mov.f32 	%f127, 0f00000000;
	mov.u32 	%r66, %r2;
	mov.f32 	%f128, %f127;
	mov.f32 	%f129, %f127;
$L__BB6_7:
	shl.b32 	%r40, %r66, 2;
	mov.u32 	%r41, _ZZ22ForceCalculationKerneliifffPKiS0_PK6float4P6float2PS1_PKfS0_E3pos;
	add.s32 	%r42, %r41, %r40;
	ld.shared.u32 	%r67, [%r42];
	setp.gt.s32 	%p4, %r67, 7;
	@%p4 bra 	$L__BB6_17;
	mov.u32 	%r44, _ZZ22ForceCalculationKerneliifffPKiS0_PK6float4P6float2PS1_PKfS0_E4node;
	add.s32 	%r45, %r44, %r40;
	ld.shared.u32 	%r68, [%r45];
$L__BB6_9:
	add.s32 	%r47, %r68, %r67;
	mul.wide.s32 	%rd18, %r47, 4;
	add.s64 	%rd19, %rd3, %rd18;
	ld.global.nc.u32 	%r15, [%rd19];
	add.s32 	%r16, %r67, 1;
	setp.lt.s32 	%p5, %r15, 0;
	mov.b32 	%r67, 8;
	@%p5 bra 	$L__BB6_16;
	mul.wide.u32 	%rd20, %r15, 16;
	add.s64 	%rd21, %rd1, %rd20;
	ld.global.nc.v4.f32 	{%f99, %f100, %f101, %f10}, [%rd21];
	sub.f32 	%f11, %f99, %f1;
	sub.f32 	%f12, %f100, %f2;
	sub.f32 	%f13, %f101, %f3;
	fma.rn.f32 	%f102, %f13, %f13, %f29;
	fma.rn.f32 	%f103, %f12, %f12, %f102;
	fma.rn.f32 	%f14, %f11, %f11, %f103;
	setp.lt.s32 	%p6, %r15, %r26;
	@%p6 bra 	$L__BB6_12;
	shl.b32 	%r48, %r66, 2;
	mov.u32 	%r49, _ZZ22ForceCalculationKerneliifffPKiS0_PK6float4P6float2PS1_PKfS0_E2dq;
	add.s32 	%r50, %r49, %r48;
	ld.shared.f32 	%f104, [%r50];
	setp.ge.f32 	%p7, %f14, %f104;
	mov.b32 	%r51, -1;
	vote.sync.all.pred 	%p8, %p7, %r51;
	not.pred 	%p9, %p8;
	@%p9 bra 	$L__BB6_13;
$L__BB6_12:
	rsqrt.approx.f32 	%f105, %f14;
	mul.f32 	%f106, %f10, %f105;
	mul.f32 	%f107, %f105, %f106;
	mul.f32 	%f108, %f105, %f107;
	fma.rn.f32 	%f127, %f11, %f108, %f127;
	fma.rn.f32 	%f128, %f12, %f108, %f128;
	fma.rn.f32 	%f129, %f13, %f108, %f129;
	mov.u32 	%r67, %r16;
	bra.uni 	$L__BB6_16;
$L__BB6_13:
	setp.ne.s32 	%p10, %r2, %r1;
	@%p10 bra 	$L__BB6_15;
	mov.u32 	%r54, _ZZ22ForceCalculationKerneliifffPKiS0_PK6float4P6float2PS1_PKfS0_E3pos;
	add.s32 	%r55, %r54, %r48;
	st.shared.u32 	[%r55], %r16;
	mov.u32 	%r56, _ZZ22ForceCalculationKerneliifffPKiS0_PK6float4P6float2PS1_PKfS0_E4node;
	add.s32 	%r57, %r56, %r48;
	st.shared.u32 	[%r57], %r68;
$L__BB6_15:
	add.s32 	%r66, %r66, 1;
	shl.b32 	%r68, %r15, 3;
	mov.b32 	%r67, 0;
$L__BB6_16:
	setp.lt.s32 	%p11, %r67, 8;
	@%p11 bra 	$L__BB6_9;
$L__BB6_17:
	add.s32 	%r23, %r66, -1;
	setp.gt.s32 	%p12, %r66, %r2;
	mov.u32 	%r66, %r23;
	@%p12 bra 	$L__BB6_7;
	ld.param.u64 	%rd31, [_Z22ForceCalculationKerneliifffPKiS0_PK6float4P6float2PS1_PKfS0__param_11];
	mul.wide.s32 	%rd22, %r8, 16;
	add.s64 	%rd4, %rd2, %rd22;
	ld.global.f32 	%f133, [%rd4+12];
	cvta.to.global.u64 	%rd23, %rd31;
	ld.global.nc.u32 	%r59, [%rd23];
	setp.lt.s32 	%p13, %r59, 1;
	@%p13 bra 	$L__BB6_20;
	ld.param.u64 	%rd29, [_Z22ForceCalculationKerneliifffPKiS0_PK6float4P6float2PS1_PKfS0__param_8];
	ld.param.f32 	%f120, [_Z22ForceCalculationKerneliifffPKiS0_PK6float4P6float2PS1_PKfS0__param_2];
	.pragma "used_bytes_mask 4095";
	ld.global.v4.f32 	{%f109, %f110, %f111, %f112}, [%rd4];
	cvta.to.global.u64 	%rd24, %rd29;
	mul.wide.s32 	%rd25, %r8, 8;
	add.s64 	%rd26, %rd24, %rd25;
	ld.global.v2.f32 	{%f113, %f114}, [%rd26];
	sub.f32 	%f115, %f127, %f109;
	fma.rn.f32 	%f116, %f120, %f115, %f113;
	sub.f32 	%f117, %f128, %f110;
	fma.rn.f32 	%f118, %f120, %f117, %f114;
	sub.f32 	%f119, %f129, %f111;
	fma.rn.f32 	%f133, %f120, %f119, %f133;
	st.global.v2.f32 	[%rd26], {%f116, %f118};
$L__BB6_20:
	st.global.v4.f32 	[%rd4], {%f127, %f128, %f129, %f133};
	add.s32 	%r61, %r61, %r6;
	setp.lt.s32 	%p14, %r61, %r26;
	@%p14 bra 	$L__BB6_4;
$L__BB6_21:
	ret;

}
	// .globl	_Z17IntegrationKerneliffP6float4P6float2S0_
.visible .entry _Z17IntegrationKerneliffP6float4P6float2S0_(
	.param .u32 _Z17IntegrationKerneliffP6float4P6float2S0__param_0,
	.param .f32 _Z17IntegrationKerneliffP6float4P6float2S0__param_1,
	.param .f32 _Z17IntegrationKerneliffP6float4P6float2S0__param_2,
	.param .u64 .ptr .align 1 _Z17IntegrationKerneliffP6float4P6float2S0__param_3,
	.param .u64 .ptr .align 1 _Z17IntegrationKerneliffP6float4P6float2S0__param_4,
	.param .u64 .ptr .align 1 _Z17IntegrationKerneliffP6float4P6float2S0__param_5
)
{
	.reg .pred 	%p<3>;
	.reg .b32 	%r<11>;
	.reg .b32 	%f<22>;
	.reg .b64 	%rd<12>;

	ld.param.u32 	%r6, [_Z17IntegrationKerneliffP6float4P6float2S0__param_0];
	ld.param.f32 	%f1, [_Z17IntegrationKerneliffP6float4P6float2S0__param_1];
	ld.param.f32 	%f2, [_Z17IntegrationKerneliffP6float4P6float2S0__param_2];
	ld.param.u64 	%rd4, [_Z17IntegrationKerneliffP6float4P6float2S0__param_3];
	ld.param.u64 	%rd5, [_Z17IntegrationKerneliffP6float4P6float2S0__param_4];
	ld.param.u64 	%rd6, [_Z17IntegrationKerneliffP6float4P6float2S0__param_5];
	mov.u32 	%r1, %ntid.x;
	mov.u32 	%r7, %tid.x;
	mov.u32 	%r8, %ctaid.x;
	mad.lo.s32 	%r10, %r8, %r1, %r7;
	setp.ge.s32 	%p1, %r10, %r6;
	@%p1 bra 	$L__BB7_3;
	mov.u32 	%r9, %nctaid.x;
	mul.lo.s32 	%r3, %r1, %r9;
	cvta.to.global.u64 	%rd1, %rd6;
	cvta.to.global.u64 	%rd2, %rd5;
	cvta.to.global.u64 	%rd3, %rd4;
$L__BB7_2:
	mul.wide.s32 	%rd7, %r10, 16;
	add.s64 	%rd8, %rd1, %rd7;
	ld.global.v4.f32 	{%f3, %f4, %f5, %f6}, [%rd8];
	mul.wide.s32 	%rd9, %r10, 8;
	add.s64 	%rd10, %rd2, %rd9;
	ld.global.v2.f32 	{%f7, %f8}, [%rd10];
	fma.rn.f32 	%f9, %f2, %f3, %f7;
	fma.rn.f32 	%f10, %f2, %f4, %f8;
	fma.rn.f32 	%f11, %f2, %f5, %f6;
	add.s64 	%rd11, %rd3, %rd7;
	ld.global.v4.f32 	{%f12, %f13, %f14, %f15}, [%rd11];
	fma.rn.f32 	%f16, %f1, %f9, %f12;
	fma.rn.f32 	%f17, %f1, %f10, %f13;
	fma.rn.f32 	%f18, %f1, %f11, %f14;
	st.global.v4.f32 	[%rd11], {%f16, %f17, %f18, %f15};
	fma.rn.f32 	%f19, %f2, %f3, %f9;
	fma.rn.f32 	%f20, %f2, %f4, %f10;
	fma.rn.f32 	%f21, %f2, %f5, %f11;
	st.global.v2.f32 	[%rd10], {%f19, %f20};
	st.global.v4.f32 	[%rd8], {%f3, %f4, %f5, %f21};
	add.s32 	%r10, %r10, %r3;
	setp.lt.s32 	%p2, %r10, %r6;
	@%p2 bra 	$L__BB7_2;
$L__BB7_3:
	ret;

}
	// .globl	_Z20InitializationKernelPiPj
.visible .entry _Z20InitializationKernelPiPj(
	.param .u64 .ptr .align 1 _Z20InitializationKernelPiPj_param_0,
	.param .u64 .ptr .align 1 _Z20InitializationKernelPiPj_param_1
)
{
	.reg .b32 	%r<3>;
	.reg .b64 	%rd<5>;

	ld.param.u64 	%rd1, [_Z20InitializationKernelPiPj_param_0];
	ld.param.u64 	%rd2, [_Z20InitializationKernelPiPj_param_1];
	cvta.to.global.u64 	%rd3, %rd2;
	cvta.to.global.u64 	%rd4, %rd1;
	mov.b32 	%r1, -1;
	st.global.u32 	[%rd4], %r1;
	mov.b32 	%r2, 0;
	st.global.u32 	[%rd3], %r2;
	ret;

}


// ===== COMPILED SASS (sm_100) =====

	.target	sm_100

	.elftype	@"ET_EXEC"


//--------------------- .note.nv.tkinfo           --------------------------
	.section	.note.nv.tkinfo,"",@"SHT_NOTE"
	.sectionflags	@"SHF_NOTE_NV_TKINFO"
	.tkinfo
        /*0018*/ 	.word	0x00000002
        /*0030*/ 	.string	""
        /*0030*/ 	.string	"ptxas"
        /*0030*/ 	.string	"Cuda compilation tools, release 13.0, V13.0.88"
        /*0030*/ 	.string	"Build cuda_13.0.r13.0/compiler.36424714_0"
        /*0030*/ 	.string	"-arch sm_100 -m 64 "



//--------------------- .note.nv.cuinfo           --------------------------
	.section	.note.nv.cuinfo,"",@"SHT_NOTE"
	.sectionflags	@"SHF_NOTE_NV_CUINFO"
        /*0018*/ 	.short	0x0002
        /*001a*/ 	.short	0x0064
        /*001c*/ 	.short	0x0082
	.zero		2


//--------------------- .nv.info                  --------------------------
	.section	.nv.info,"",@"SHT_CUDA_INFO"
	.align	4


	//----- nvinfo : EIATTR_REGCOUNT
	.align		4
        /*0000*/ 	.byte	0x04, 0x2f
        /*0002*/ 	.short	(.L_1 - .L_0)
	.align		4
.L_0:
        /*0004*/ 	.word	index@(_Z17BoundingBoxKerneliiPiS_P6float4P6float3S3_PfS_S_Pj)
        /*0008*/ 	.word	0x00000020


	//----- nvinfo : EIATTR_FRAME_SIZE
	.align		4
.L_1:
        /*000c*/ 	.byte	0x04, 0x11
        /*000e*/ 	.short	(.L_3 - .L_2)
	.align		4
.L_2:
        /*0010*/ 	.word	index@(_Z17BoundingBoxKerneliiPiS_P6float4P6float3S3_PfS_S_Pj)
        /*0014*/ 	.word	0x00000000


	//----- nvinfo : EIATTR_REGCOUNT
	.align		4
.L_3:
        /*0018*/ 	.byte	0x04, 0x2f
        /*001a*/ 	.short	(.L_5 - .L_4)
	.align		4
.L_4:
        /*001c*/ 	.word	index@(_Z12ClearKernel1iiPi)
        /*0020*/ 	.word	0x00000012


	//----- nvinfo : EIATTR_FRAME_SIZE
	.align		4
.L_5:
        /*0024*/ 	.byte	0x04, 0x11
        /*0026*/ 	.short	(.L_7 - .L_6)
	.align		4
.L_6:
        /*0028*/ 	.word	index@(_Z12ClearKernel1iiPi)
        /*002c*/ 	.word	0x00000000


	//----- nvinfo : EIATTR_REGCOUNT
	.align		4
.L_7:
        /*0030*/ 	.byte	0x04, 0x2f
        /*0032*/ 	.short	(.L_9 - .L_8)
	.align		4
.L_8:
        /*0034*/ 	.word	index@(_Z18TreeBuildingKerneliiPViPK6float4PKfPi)
        /*0038*/ 	.word	0x00000024


	//----- nvinfo : EIATTR_FRAME_SIZE
	.align		4
.L_9:
        /*003c*/ 	.byte	0x04, 0x11
        /*003e*/ 	.short	(.L_11 - .L_10)
	.align		4
.L_10:
        /*0040*/ 	.word	index@(_Z18TreeBuildingKerneliiPViPK6float4PKfPi)
        /*0044*/ 	.word	0x00000000


	//----- nvinfo : EIATTR_REGCOUNT
	.align		4
.L_11:
        /*0048*/ 	.byte	0x04, 0x2f
        /*004a*/ 	.short	(.L_13 - .L_12)
	.align		4
.L_12:
        /*004c*/ 	.word	index@(_Z12ClearKernel2iPiP6float4S_)
        /*0050*/ 	.word	0x0000001e


	//----- nvinfo : EIATTR_FRAME_SIZE
	.align		4
.L_13:
        /*0054*/ 	.byte	0x04, 0x11
        /*0056*/ 	.short	(.L_15 - .L_14)
	.align		4
.L_14:
        /*0058*/ 	.word	index@(_Z12ClearKernel2iPiP6float4S_)
        /*005c*/ 	.word	0x00000000


	//----- nvinfo : EIATTR_REGCOUNT
	.align		4
.L_15:
        /*0060*/ 	.byte	0x04, 0x2f
        /*0062*/ 	.short	(.L_17 - .L_16)
	.align		4
.L_16:
        /*0064*/ 	.word	index@(_Z19SummarizationKerneliiPViPKiPV6float4Pi)
        /*0068*/ 	.word	0x00000020


	//----- nvinfo : EIATTR_FRAME_SIZE
	.align		4
.L_17:
        /*006c*/ 	.byte	0x04, 0x11
        /*006e*/ 	.short	(.L_19 - .L_18)
	.align		4
.L_18:
        /*0070*/ 	.word	index@($__internal_0_$__cuda_sm20_rcp_rn_f32_slowpath)
        /*0074*/ 	.word	0x00000000


	//----- nvinfo : EIATTR_FRAME_SIZE
	.align		4
.L_19:
        /*0078*/ 	.byte	0x04, 0x11
        /*007a*/ 	.short	(.L_21 - .L_20)
	.align		4
.L_20:
        /*007c*/ 	.word	index@(_Z19SummarizationKerneliiPViPKiPV6float4Pi)
        /*0080*/ 	.word	0x00000000


	//----- nvinfo : EIATTR_REGCOUNT
	.align		4
.L_21:
        /*0084*/ 	.byte	0x04, 0x2f
        /*0086*/ 	.short	(.L_23 - .L_22)
	.align		4
.L_22:
        /*0088*/ 	.word	index@(_Z10SortKerneliiPiPKiPViS_S_)
        /*008c*/ 	.word	0x0000001c


	//----- nvinfo : EIATTR_FRAME_SIZE
	.align		4
.L_23:
        /*0090*/ 	.byte	0x04, 0x11
        /*0092*/ 	.short	(.L_25 - .L_24)
	.align		4
.L_24:
        /*0094*/ 	.word	index@(_Z10SortKerneliiPiPKiPViS_S_)
        /*0098*/ 	.word	0x00000000


	//----- nvinfo : EIATTR_REGCOUNT
	.align		4
.L_25:
        /*009c*/ 	.byte	0x04, 0x2f
        /*009e*/ 	.short	(.L_27 - .L_26)
	.align		4
.L_26:
        /*00a0*/ 	.word	index@(_Z22ForceCalculationKerneliifffPKiS0_PK6float4P6float2PS1_PKfS0_)
        /*00a4*/ 	.word	0x0000001f


	//----- nvinfo : EIATTR_FRAME_SIZE
	.align		4
.L_27:
        /*00a8*/ 	.byte	0x04, 0x11
        /*00aa*/ 	.short	(.L_29 - .L_28)
	.align		4
.L_28:
        /*00ac*/ 	.word	index@(_Z22ForceCalculationKerneliifffPKiS0_PK6float4P6float2PS1_PKfS0_)
        /*00b0*/ 	.word	0x00000000


	//----- nvinfo : EIATTR_REGCOUNT
	.align		4
.L_29:
        /*00b4*/ 	.byte	0x04, 0x2f
        /*00b6*/ 	.short	(.L_31 - .L_30)
	.align		4
.L_30:
        /*00b8*/ 	.word	index@(_Z17IntegrationKerneliffP6float4P6float2S0_)
        /*00bc*/ 	.word	0x0000001e


	//----- nvinfo : EIATTR_FRAME_SIZE
	.align		4
.L_31:
        /*00c0*/ 	.byte	0x04, 0x11
        /*00c2*/ 	.short	(.L_33 - .L_32)
	.align		4
.L_32:
        /*00c4*/ 	.word	index@(_Z17IntegrationKerneliffP6float4P6float2S0_)
        /*00c8*/ 	.word	0x00000000


	//----- nvinfo : EIATTR_REGCOUNT
	.align		4
.L_33:
        /*00cc*/ 	.byte	0x04, 0x2f
        /*00ce*/ 	.short	(.L_35 - .L_34)
	.align		4
.L_34:
        /*00d0*/ 	.word	index@(_Z20InitializationKernelPiPj)
        /*00d4*/ 	.word	0x0000000a


	//----- nvinfo : EIATTR_FRAME_SIZE
	.align		4
.L_35:
        /*00d8*/ 	.byte	0x04, 0x11
        /*00da*/ 	.short	(.L_37 - .L_36)
	.align		4
.L_36:
        /*00dc*/ 	.word	index@(_Z20InitializationKernelPiPj)
        /*00e0*/ 	.word	0x00000000


	//----- nvinfo : EIATTR_MIN_STACK_SIZE
	.align		4
.L_37:
        /*00e4*/ 	.byte	0x04, 0x12
        /*00e6*/ 	.short	(.L_39 - .L_38)
	.align		4
.L_38:
        /*00e8*/ 	.word	index@(_Z20InitializationKernelPiPj)
        /*00ec*/ 	.word	0x00000000


	//----- nvinfo : EIATTR_MIN_STACK_SIZE
	.align		4
.L_39:
        /*00f0*/ 	.byte	0x04, 0x12
        /*00f2*/ 	.short	(.L_41 - .L_40)
	.align		4
.L_40:
        /*00f4*/ 	.word	index@(_Z17IntegrationKerneliffP6float4P6float2S0_)
        /*00f8*/ 	.word	0x00000000


	//----- nvinfo : EIATTR_MIN_STACK_SIZE
	.align		4
.L_41:
        /*00fc*/ 	.byte	0x04, 0x12
        /*00fe*/ 	.short	(.L_43 - .L_42)
	.align		4
.L_42:
        /*0100*/ 	.word	index@(_Z22ForceCalculationKerneliifffPKiS0_PK6float4P6float2PS1_PKfS0_)
        /*0104*/ 	.word	0x00000000


	//----- nvinfo : EIATTR_MIN_STACK_SIZE
	.align		4
.L_43:
        /*0108*/ 	.byte	0x04, 0x12
        /*010a*/ 	.short	(.L_45 - .L_44)
	.align		4
.L_44:
        /*010c*/ 	.word	index@(_Z10SortKerneliiPiPKiPViS_S_)
        /*0110*/ 	.word	0x00000000


	//----- nvinfo : EIATTR_MIN_STACK_SIZE
	.align		4
.L_45:
        /*0114*/ 	.byte	0x04, 0x12
        /*0116*/ 	.short	(.L_47 - .L_46)
	.align		4
.L_46:
        /*0118*/ 	.word	index@(_Z19SummarizationKerneliiPViPKiPV6float4Pi)
        /*011c*/ 	.word	0x00000000


	//----- nvinfo : EIATTR_MIN_STACK_SIZE
	.align		4
.L_47:
        /*0120*/ 	.byte	0x04, 0x12
        /*0122*/ 	.short	(.L_49 - .L_48)
	.align		4
.L_48:
        /*0124*/ 	.word	index@(_Z12ClearKernel2iPiP6float4S_)
        /*0128*/ 	.word	0x00000000


	//----- nvinfo : EIATTR_MIN_STACK_SIZE
	.align		4
.L_49:
        /*012c*/ 	.byte	0x04, 0x12
        /*012e*/ 	.short	(.L_51 - .L_50)
	.align		4
.L_50:
        /*0130*/ 	.word	index@(_Z18TreeBuildingKerneliiPViPK6float4PKfPi)
        /*0134*/ 	.word	0x00000000


	//----- nvinfo : EIATTR_MIN_STACK_SIZE
	.align		4
.L_51:
        /*0138*/ 	.byte	0x04, 0x12
        /*013a*/ 	.short	(.L_53 - .L_52)
	.align		4
.L_52:
        /*013c*/ 	.word	index@(_Z12ClearKernel1iiPi)
        /*0140*/ 	.word	0x00000000


	//----- nvinfo : EIATTR_MIN_STACK_SIZE
	.align		4
.L_53:
        /*0144*/ 	.byte	0x04, 0x12
        /*0146*/ 	.short	(.L_55 - .L_54)
	.align		4
.L_54:
        /*0148*/ 	.word	index@(_Z17BoundingBoxKerneliiPiS_P6float4P6float3S3_PfS_S_Pj)
        /*014c*/ 	.word	0x00000000
.L_55:


//--------------------- .nv.compat                --------------------------
	.section	.nv.compat,"",@"SHT_CUDA_COMPAT_INFO"
	.align	4
        /*0000*/ 	.byte	0x02, 0x09, 0x00, 0x00, 0x02, 0x02, 0x01, 0x00, 0x02, 0x05, 0x05, 0x00, 0x03, 0x07, 0x01, 0x01
        /*0010*/ 	.byte	0x02, 0x03, 0x00, 0x00, 0x02, 0x06, 0x01, 0x00, 0x04, 0x0b, 0x08, 0x00, 0x01, 0x00, 0x00, 0x00
        /*0020*/ 	.byte	0x00, 0x00, 0x00, 0x00


//--------------------- .nv.info._Z20InitializationKernelPiPj --------------------------
	.section	.nv.info._Z20InitializationKernelPiPj,"",@"SHT_CUDA_INFO"
	.sectionflags	@""
	.align	4


	//----- nvinfo : EIATTR_CUDA_API_VERSION
	.align		4
        /*0000*/ 	.byte	0x04, 0x37
        /*0002*/ 	.short	(.L_57 - .L_56)
.L_56:
        /*0004*/ 	.word	0x00000082


	//----- nvinfo : EIATTR_KPARAM_INFO
	.align		4
.L_57:
        /*0008*/ 	.byte	0x04, 0x17
        /*000a*/ 	.short	(.L_59 - .L_58)
.L_58:
        /*000c*/ 	.word	0x00000000
        /*0010*/ 	.short	0x0001
        /*0012*/ 	.short	0x0008
        /*0014*/ 	.byte	0x00, 0xf5, 0x21, 0x00


	//----- nvinfo : EIATTR_KPARAM_INFO
	.align		4
.L_59:
        /*0018*/ 	.byte	0x04, 0x17
        /*001a*/ 	.short	(.L_61 - .L_60)
.L_60:
        /*001c*/ 	.word	0x00000000
        /*0020*/ 	.short	0x0000
        /*0022*/ 	.short	0x0000
        /*0024*/ 	.byte	0x00, 0xf5, 0x21, 0x00


	//----- nvinfo : EIATTR_SPARSE_MMA_MASK
	.align		4
.L_61:
        /*0028*/ 	.byte	0x03, 0x50
        /*002a*/ 	.short	0x0000


	//----- nvinfo : EIATTR_MAXREG_COUNT
	.align		4
        /*002c*/ 	.byte	0x03, 0x1b
        /*002e*/ 	.short	0x00ff


	//----- nvinfo : EIATTR_MERCURY_ISA_VERSION
	.align		4
        /*0030*/ 	.byte	0x03, 0x5f
        /*0032*/ 	.short	0x0101


	//----- nvinfo : EIATTR_VRC_CTA_INIT_COUNT
	.align		4
        /*0034*/ 	.byte	0x02, 0x4a
	.zero		1
	.zero		1


	//----- nvinfo : EIATTR_EXIT_INSTR_OFFSETS
	.align		4
        /*0038*/ 	.byte	0x04, 0x1c
        /*003a*/ 	.short	(.L_63 - .L_62)


	//   ....[0]....
.L_62:
        /*003c*/ 	.word	0x00000070


	//----- nvinfo : EIATTR_CBANK_PARAM_SIZE
	.align		4
.L_63:
        /*0040*/ 	.byte	0x03, 0x19
        /*0042*/ 	.short	0x0010


	//----- nvinfo : EIATTR_PARAM_CBANK
	.align		4
        /*0044*/ 	.byte	0x04, 0x0a
        /*0046*/ 	.short	(.L_65 - .L_64)
	.align		4
.L_64:
        /*0048*/ 	.word	index@(.nv.constant0._Z20InitializationKernelPiPj)
        /*004c*/ 	.short	0x0380
        /*004e*/ 	.short	0x0010


	//----- nvinfo : EIATTR_SW_WAR
	.align		4
.L_65:
        /*0050*/ 	.byte	0x04, 0x36
        /*0052*/ 	.short	(.L_67 - .L_66)
.L_66:
        /*0054*/ 	.word	0x00000008
.L_67:


//--------------------- .nv.info._Z17IntegrationKerneliffP6float4P6float2S0_ --------------------------
	.section	.nv.info._Z17IntegrationKerneliffP6float4P6float2S0_,"",@"SHT_CUDA_INFO"
	.sectionflags	@""
	.align	4


	//----- nvinfo : EIATTR_CUDA_API_VERSION
	.align		4
        /*0000*/ 	.byte	0x04, 0x37
        /*0002*/ 	.short	(.L_69 - .L_68)
.L_68:
        /*0004*/ 	.word	0x00000082


	//----- nvinfo : EIATTR_KPARAM_INFO
	.align		4
.L_69:
        /*0008*/ 	.byte	0x04, 0x17
        /*000a*/ 	.short	(.L_71 - .L_70)
.L_70:
        /*000c*/ 	.word	0x00000000
        /*0010*/ 	.short	0x0005
        /*0012*/ 	.short	0x0020
        /*0014*/ 	.byte	0x00, 0xf5, 0x21, 0x00


	//----- nvinfo : EIATTR_KPARAM_INFO
	.align		4
.L_71:
        /*0018*/ 	.byte	0x04, 0x17
        /*001a*/ 	.short	(.L_73 - .L_72)
.L_72:
        /*001c*/ 	.word	0x00000000
        /*0020*/ 	.short	0x0004
        /*0022*/ 	.short	0x0018
        /*0024*/ 	.byte	0x00, 0xf5, 0x21, 0x00


	//----- nvinfo : EIATTR_KPARAM_INFO
	.align		4
.L_73:
        /*0028*/ 	.byte	0x04, 0x17
        /*002a*/ 	.short	(.L_75 - .L_74)
.L_74:
        /*002c*/ 	.word	0x00000000
        /*0030*/ 	.short	0x0003
        /*0032*/ 	.short	0x0010
        /*0034*/ 	.byte	0x00, 0xf5, 0x21, 0x00


	//----- nvinfo : EIATTR_KPARAM_INFO
	.align		4
.L_75:
        /*0038*/ 	.byte	0x04, 0x17
        /*003a*/ 	.short	(.L_77 - .L_76)
.L_76:
        /*003c*/ 	.word	0x00000000
        /*0040*/ 	.short	0x0002
        /*0042*/ 	.short	0x0008
        /*0044*/ 	.byte	0x00, 0xf0, 0x11, 0x00


	//----- nvinfo : EIATTR_KPARAM_INFO
	.align		4
.L_77:
        /*0048*/ 	.byte	0x04, 0x17
        /*004a*/ 	.short	(.L_79 - .L_78)
.L_78:
        /*004c*/ 	.word	0x00000000
        /*0050*/ 	.short	0x0001
        /*0052*/ 	.short	0x0004
        /*0054*/ 	.byte	0x00, 0xf0, 0x11, 0x00


	//----- nvinfo : EIATTR_KPARAM_INFO
	.align		4
.L_79:
        /*0058*/ 	.byte	0x04, 0x17
        /*005a*/ 	.short	(.L_81 - .L_80)
.L_80:
        /*005c*/ 	.word	0x00000000
        /*0060*/ 	.short	0x0000
        /*0062*/ 	.short	0x0000
        /*0064*/ 	.byte	0x00, 0xf0, 0x11, 0x00


	//----- nvinfo : EIATTR_SPARSE_MMA_MASK
	.align		4
.L_81:
        /*0068*/ 	.byte	0x03, 0x50
        /*006a*/ 	.short	0x0000


	//----- nvinfo : EIATTR_MAXREG_COUNT
	.align		4
        /*006c*/ 	.byte	0x03, 0x1b
        /*006e*/ 	.short	0x00ff


	//----- nvinfo : EIATTR_MERCURY_ISA_VERSION
	.align		4
        /*0070*/ 	.byte	0x03, 0x5f
        /*0072*/ 	.short	0x0101


	//----- nvinfo : EIATTR_VRC_CTA_INIT_COUNT
	.align		4
        /*0074*/ 	.byte	0x02, 0x4a
	.zero		1
	.zero		1


	//----- nvinfo : EIATTR_EXIT_INSTR_OFFSETS
	.align		4
        /*0078*/ 	.byte	0x04, 0x1c
        /*007a*/ 	.short	(.L_83 - .L_82)


	//   ....[0]....
.L_82:
        /*007c*/ 	.word	0x00000070


	//   ....[1]....
        /*0080*/ 	.word	0x00000260


	//----- nvinfo : EIATTR_CRS_STACK_SIZE
	.align		4
.L_83:
        /*0084*/ 	.byte	0x04, 0x1e
        /*0086*/ 	.short	(.L_85 - .L_84)
.L_84:
        /*0088*/ 	.word	0x00000000


	//----- nvinfo : EIATTR_CBANK_PARAM_SIZE
	.align		4
.L_85:
        /*008c*/ 	.byte	0x03, 0x19
        /*008e*/ 	.short	0x0028


	//----- nvinfo : EIATTR_PARAM_CBANK
	.align		4
        /*0090*/ 	.byte	0x04, 0x0a
        /*0092*/ 	.short	(.L_87 - .L_86)
	.align		4
.L_86:
        /*0094*/ 	.word	index@(.nv.constant0._Z17IntegrationKerneliffP6float4P6float2S0_)
        /*0098*/ 	.short	0x0380
        /*009a*/ 	.short	0x0028


	//----- nvinfo : EIATTR_SW_WAR
	.align		4
.L_87:
        /*009c*/ 	.byte	0x04, 0x36
        /*009e*/ 	.short	(.L_89 - .L_88)
.L_88:
        /*00a0*/ 	.word	0x00000008
.L_89:


//--------------------- .nv.info._Z22ForceCalculationKerneliifffPKiS0_PK6float4P6float2PS1_PKfS0_ --------------------------
	.section	.nv.info._Z22ForceCalculationKerneliifffPKiS0_PK6float4P6float2PS1_PKfS0_,"",@"SHT_CUDA_INFO"
	.sectionflags	@""
	.align	4


	//----- nvinfo : EIATTR_CUDA_API_VERSION
	.align		4
        /*0000*/ 	.byte	0x04, 0x37
        /*0002*/ 	.short	(.L_91 - .L_90)
.L_90:
        /*0004*/ 	.word	0x00000082


	//----- nvinfo : EIATTR_KPARAM_INFO
	.align		4
.L_91:
        /*0008*/ 	.byte	0x04, 0x17
        /*000a*/ 	.short	(.L_93 - .L_92)
.L_92:
        /*000c*/ 	.word	0x00000000
        /*0010*/ 	.short	0x000b
        /*0012*/ 	.short	0x0048
        /*0014*/ 	.byte	0x00, 0xf5, 0x21, 0x00


	//----- nvinfo : EIATTR_KPARAM_INFO
	.align		4
.L_93:
        /*0018*/ 	.byte	0x04, 0x17
        /*001a*/ 	.short	(.L_95 - .L_94)
.L_94:
        /*001c*/ 	.word	0x00000000
        /*0020*/ 	.short	0x000a
        /*0022*/ 	.short	0x0040
        /*0024*/ 	.byte	0x00, 0xf5, 0x21, 0x00


	//----- nvinfo : EIATTR_KPARAM_INFO
	.align		4
.L_95:
        /*0028*/ 	.byte	0x04, 0x17
        /*002a*/ 	.short	(.L_97 - .L_96)
.L_96:
        /*002c*/ 	.word	0x00000000
        /*0030*/ 	.short	0x0009
        /*0032*/ 	.short	0x0038
        /*0034*/ 	.byte	0x00, 0xf5, 0x21, 0x00


	//----- nvinfo : EIATTR_KPARAM_INFO
	.align		4
.L_97:
        /*0038*/ 	.byte	0x04, 0x17
        /*003a*/ 	.short	(.L_99 - .L_98)
.L_98:
        /*003c*/ 	.word	0x00000000
        /*0040*/ 	.short	0x0008
        /*0042*/ 	.short	0x0030
        /*0044*/ 	.byte	0x00, 0xf5, 0x21, 0x00


	//----- nvinfo : EIATTR_KPARAM_INFO
	.align		4
.L_99:
        /*0048*/ 	.byte	0x04, 0x17
        /*004a*/ 	.short	(.L_101 - .L_100)
.L_100:
        /*004c*/ 	.word	0x00000000
        /*0050*/ 	.short	0x0007
        /*0052*/ 	.short	0x0028
        /*0054*/ 	.byte	0x00, 0xf5, 0x21, 0x00


	//----- nvinfo : EIATTR_KPARAM_INFO
	.align		4
.L_101:
        /*0058*/ 	.byte	0x04, 0x17
        /*005a*/ 	.short	(.L_103 - .L_102)
.L_102:
        /*005c*/ 	.word	0x00000000
        /*0060*/ 	.short	0x0006
        /*0062*/ 	.short	0x0020
        /*0064*/ 	.byte	0x00, 0xf5, 0x21, 0x00


	//----- nvinfo : EIATTR_KPARAM_INFO
	.align		4
.L_103:
        /*0068*/ 	.byte	0x04, 0x17
        /*006a*/ 	.short	(.L_105 - .L_104)
.L_104:
        /*006c*/ 	.word	0x00000000
        /*0070*/ 	.short	0x0005
        /*0072*/ 	.short	0x0018
        /*0074*/ 	.byte	0x00, 0xf5, 0x21, 0x00


	//----- nvinfo : EIATTR_KPARAM_INFO
	.align		4
.L_105:
        /*0078*/ 	.byte	0x04, 0x17
        /*007a*/ 	.short	(.L_107 - .L_106)
.L_106:
        /*007c*/ 	.word	0x00000000
        /*0080*/ 	.short	0x0004
        /*0082*/ 	.short	0x0010
        /*0084*/ 	.byte	0x00, 0xf0, 0x11, 0x00


	//----- nvinfo : EIATTR_KPARAM_INFO
	.align		4
.L_107:
        /*0088*/ 	.byte	0x04, 0x17
        /*008a*/ 	.short	(.L_109 - .L_108)
.L_108:
        /*008c*/ 	.word	0x00000000
        /*0090*/ 	.short	0x0003
        /*0092*/ 	.short	0x000c
        /*0094*/ 	.byte	0x00, 0xf0, 0x11, 0x00


	//----- nvinfo : EIATTR_KPARAM_INFO
	.align		4
.L_109:
        /*0098*/ 	.byte	0x04, 0x17
        /*009a*/ 	.short	(.L_111 - .L_110)
.L_110:
        /*009c*/ 	.word	0x00000000
        /*00a0*/ 	.short	0x0002
        /*00a2*/ 	.short	0x0008
        /*00a4*/ 	.byte	0x00, 0xf0, 0x11, 0x00


	//----- nvinfo : EIATTR_KPARAM_INFO
	.align		4
.L_111:
        /*00a8*/ 	.byte	0x04, 0x17
        /*00aa*/ 	.short	(.L_113 - .L_112)
.L_112:
        /*00ac*/ 	.word	0x00000000
        /*00b0*/ 	.short	0x0001
        /*00b2*/ 	.short	0x0004
        /*00b4*/ 	.byte	0x00, 0xf0, 0x11, 0x00


	//----- nvinfo : EIATTR_KPARAM_INFO
	.align		4
.L_113:
        /*00b8*/ 	.byte	0x04, 0x17
        /*00ba*/ 	.short	(.L_115 - .L_114)
.L_114:
        /*00bc*/ 	.word	0x00000000
        /*00c0*/ 	.short	0x0000
        /*00c2*/ 	.short	0x0000
        /*00c4*/ 	.byte	0x00, 0xf0, 0x11, 0x00


	//----- nvinfo : EIATTR_SPARSE_MMA_MASK
	.align		4
.L_115:
        /*00c8*/ 	.byte	0x03, 0x50
        /*00ca*/ 	.short	0x0000


	//----- nvinfo : EIATTR_MAXREG_COUNT
	.align		4
        /*00cc*/ 	.byte	0x03, 0x1b
        /*00ce*/ 	.short	0x00ff


	//----- nvinfo : EIATTR_NUM_BARRIERS
	.align		4
        /*00d0*/ 	.byte	0x02, 0x4c
        /*00d2*/ 	.byte	0x01
	.zero		1


	//----- nvinfo : EIATTR_MERCURY_ISA_VERSION
	.align		4
        /*00d4*/ 	.byte	0x03, 0x5f
        /*00d6*/ 	.short	0x0101


	//----- nvinfo : EIATTR_UNUSED_LOAD_BYTE_OFFSET
	.align		4
        /*00d8*/ 	.byte	0x04, 0x44
        /*00da*/ 	.short	(.L_117 - .L_116)


	//   ....[0]....
.L_116:
        /*00dc*/ 	.word	0x00000770
        /*00e0*/ 	.word	0x00000fff


	//   ....[1]....
        /*00e4*/ 	.word	0x00000db0
        /*00e8*/ 	.word	0x00000fff


	//----- nvinfo : EIATTR_COOP_GROUP_MASK_REGIDS
	.align		4
.L_117:
        /*00ec*/ 	.byte	0x04, 0x29
        /*00ee*/ 	.short	(.L_119 - .L_118)


	//   ....[0]....
.L_118:
        /*00f0*/ 	.word	0xffffffff


	//----- nvinfo : EIATTR_COOP_GROUP_INSTR_OFFSETS
	.align		4
.L_119:
        /*00f4*/ 	.byte	0x04, 0x28
        /*00f6*/ 	.short	(.L_121 - .L_120)


	//   ....[0]....
.L_120:
        /*00f8*/ 	.word	0x00000b40


	//----- nvinfo : EIATTR_VRC_CTA_INIT_COUNT
	.align		4
.L_121:
        /*00fc*/ 	.byte	0x02, 0x4a
	.zero		1
	.zero		1


	//----- nvinfo : EIATTR_EXIT_INSTR_OFFSETS
	.align		4
        /*0100*/ 	.byte	0x04, 0x1c
        /*0102*/ 	.short	(.L_123 - .L_122)


	//   ....[0]....
.L_122:
        /*0104*/ 	.word	0x00000660


	//   ....[1]....
        /*0108*/ 	.word	0x00000e90


	//----- nvinfo : EIATTR_CRS_STACK_SIZE
	.align		4
.L_123:
        /*010c*/ 	.byte	0x04, 0x1e
        /*010e*/ 	.short	(.L_125 - .L_124)
.L_124:
        /*0110*/ 	.word	0x00000000


	//----- nvinfo : EIATTR_CBANK_PARAM_SIZE
	.align		4
.L_125:
        /*0114*/ 	.byte	0x03, 0x19
        /*0116*/ 	.short	0x0050


	//----- nvinfo : EIATTR_PARAM_CBANK
	.align		4
        /*0118*/ 	.byte	0x04, 0x0a
        /*011a*/ 	.short	(.L_127 - .L_126)
	.align		4
.L_126:
        /*011c*/ 	.word	index@(.nv.constant0._Z22ForceCalculationKerneliifffPKiS0_PK6float4P6float2PS1_PKfS0_)
        /*0120*/ 	.short	0x0380
        /*0122*/ 	.short	0x0050


	//----- nvinfo : EIATTR_SW_WAR
	.align		4
.L_127:
        /*0124*/ 	.byte	0x04, 0x36
        /*0126*/ 	.short	(.L_129 - .L_128)
.L_128:
        /*0128*/ 	.word	0x00000008
.L_129:


//--------------------- .nv.info._Z10SortKerneliiPiPKiPViS_S_ --------------------------
	.section	.nv.info._Z10SortKerneliiPiPKiPViS_S_,"",@"SHT_CUDA_INFO"
	.sectionflags	@""
	.align	4


	//----- nvinfo : EIATTR_CUDA_API_VERSION
	.align		4
        /*0000*/ 	.byte	0x04, 0x37
        /*0002*/ 	.short	(.L_131 - .L_130)
.L_130:
        /*0004*/ 	.word	0x00000082


	//----- nvinfo : EIATTR_KPARAM_INFO
	.align		4
.L_131:
        /*0008*/ 	.byte	0x04, 0x17
        /*000a*/ 	.short	(.L_133 - .L_132)
.L_132:
        /*000c*/ 	.word	0x00000000
        /*0010*/ 	.short	0x0006
        /*0012*/ 	.short	0x0028
        /*0014*/ 	.byte	0x00, 0xf5, 0x21, 0x00


	//----- nvinfo : EIATTR_KPARAM_INFO
	.align		4
.L_133:
        /*0018*/ 	.byte	0x04, 0x17
        /*001a*/ 	.short	(.L_135 - .L_134)
.L_134:
        /*001c*/ 	.word	0x00000000
        /*0020*/ 	.short	0x0005
        /*0022*/ 	.short	0x0020
        /*0024*/ 	.byte	0x00, 0xf5, 0x21, 0x00


	//----- nvinfo : EIATTR_KPARAM_INFO
	.align		4
.L_135:
        /*0028*/ 	.byte	0x04, 0x17
        /*002a*/ 	.short	(.L_137 - .L_136)
.L_136:
        /*002c*/ 	.word	0x00000000
        /*0030*/ 	.short	0x0004
        /*0032*/ 	.short	0x0018
        /*0034*/ 	.byte	0x00, 0xf5, 0x21, 0x00


	//----- nvinfo : EIATTR_KPARAM_INFO
	.align		4
.L_137:
        /*0038*/ 	.byte	0x04, 0x17
        /*003a*/ 	.short	(.L_139 - .L_138)
.L_138:
        /*003c*/ 	.word	0x00000000
        /*0040*/ 	.short	0x0003
        /*0042*/ 	.short	0x0010
        /*0044*/ 	.byte	0x00, 0xf5, 0x21, 0x00


	//----- nvinfo : EIATTR_KPARAM_INFO
	.align		4
.L_139:
        /*0048*/ 	.byte	0x04, 0x17
        /*004a*/ 	.short	(.L_141 - .L_140)
.L_140:
        /*004c*/ 	.word	0x00000000
        /*0050*/ 	.short	0x0002
        /*0052*/ 	.short	0x0008
        /*0054*/ 	.byte	0x00, 0xf5, 0x21, 0x00


	//----- nvinfo : EIATTR_KPARAM_INFO
	.align		4
.L_141:
        /*0058*/ 	.byte	0x04, 0x17
        /*005a*/ 	.short	(.L_143 - .L_142)
.L_142:
        /*005c*/ 	.word	0x00000000
        /*0060*/ 	.short	0x0001
        /*0062*/ 	.short	0x0004
        /*0064*/ 	.byte	0x00, 0xf0, 0x11, 0x00


	//----- nvinfo : EIATTR_KPARAM_INFO
	.align		4
.L_143:
        /*0068*/ 	.byte	0x04, 0x17
        /*006a*/ 	.short	(.L_145 - .L_144)
.L_144:
        /*006c*/ 	.word	0x00000000
        /*0070*/ 	.short	0x0000
        /*0072*/ 	.short	0x0000
        /*0074*/ 	.byte	0x00, 0xf0, 0x11, 0x00


	//----- nvinfo : EIATTR_SPARSE_MMA_MASK
	.align		4
.L_145:
        /*0078*/ 	.byte	0x03, 0x50
        /*007a*/ 	.short	0x0000


	//----- nvinfo : EIATTR_MAXREG_COUNT
	.align		4
        /*007c*/ 	.byte	0x03, 0x1b
        /*007e*/ 	.short	0x00ff


	//----- nvinfo : EIATTR_NUM_BARRIERS
	.align		4
        /*0080*/ 	.byte	0x02, 0x4c
        /*0082*/ 	.byte	0x01
	.zero		1


	//----- nvinfo : EIATTR_MERCURY_ISA_VERSION
	.align		4
        /*0084*/ 	.byte	0x03, 0x5f
        /*0086*/ 	.short	0x0101


	//----- nvinfo : EIATTR_VRC_CTA_INIT_COUNT
	.align		4
        /*0088*/ 	.byte	0x02, 0x4a
	.zero		1
	.zero		1


	//----- nvinfo : EIATTR_EXIT_INSTR_OFFSETS
	.align		4
        /*008c*/ 	.byte	0x04, 0x1c
        /*008e*/ 	.short	(.L_147 - .L_146)


	//   ....[0]....
.L_146:
        /*0090*/ 	.word	0x000000e0


	//   ....[1]....
        /*0094*/ 	.word	0x00000c60


	//----- nvinfo : EIATTR_CRS_STACK_SIZE
	.align		4
.L_147:
        /*0098*/ 	.byte	0x04, 0x1e
        /*009a*/ 	.short	(.L_149 - .L_148)
.L_148:
        /*009c*/ 	.word	0x00000000


	//----- nvinfo : EIATTR_CBANK_PARAM_SIZE
	.align		4
.L_149:
        /*00a0*/ 	.byte	0x03, 0x19
        /*00a2*/ 	.short	0x0030


	//----- nvinfo : EIATTR_PARAM_CBANK
	.align		4
        /*00a4*/ 	.byte	0x04, 0x0a
        /*00a6*/ 	.short	(.L_151 - .L_150)
	.align		4
.L_150:
        /*00a8*/ 	.word	index@(.nv.constant0._Z10SortKerneliiPiPKiPViS_S_)
        /*00ac*/ 	.short	0x0380
        /*00ae*/ 	.short	0x0030


	//----- nvinfo : EIATTR_SW_WAR
	.align		4
.L_151:
        /*00b0*/ 	.byte	0x04, 0x36
        /*00b2*/ 	.short	(.L_153 - .L_152)
.L_152:
        /*00b4*/ 	.word	0x00000008
.L_153:


//--------------------- .nv.info._Z19SummarizationKerneliiPViPKiPV6float4Pi --------------------------
	.section	.nv.info._Z19SummarizationKerneliiPViPKiPV6float4Pi,"",@"SHT_CUDA_INFO"
	.sectionflags	@""
	.align	4


	//----- nvinfo : EIATTR_CUDA_API_VERSION
	.align		4
        /*0000*/ 	.byte	0x04, 0x37
        /*0002*/ 	.short	(.L_155 - .L_154)
.L_154:
        /*0004*/ 	.word	0x00000082


	//----- nvinfo : EIATTR_KPARAM_INFO
	.align		4
.L_155:
        /*0008*/ 	.byte	0x04, 0x17
        /*000a*/ 	.short	(.L_157 - .L_156)
.L_156:
        /*000c*/ 	.word	0x00000000
        /*0010*/ 	.short	0x0005
        /*0012*/ 	.short	0x0020
        /*0014*/ 	.byte	0x00, 0xf5, 0x21, 0x00


	//----- nvinfo : EIATTR_KPARAM_INFO
	.align		4
.L_157:
        /*0018*/ 	.byte	0x04, 0x17
        /*001a*/ 	.short	(.L_159 - .L_158)
.L_158:
        /*001c*/ 	.word	0x00000000
        /*0020*/ 	.short	0x0004
        /*0022*/ 	.short	0x0018
        /*0024*/ 	.byte	0x00, 0xf5, 0x21, 0x00


	//----- nvinfo : EIATTR_KPARAM_INFO
	.align		4
.L_159:
        /*0028*/ 	.byte	0x04, 0x17
        /*002a*/ 	.short	(.L_161 - .L_160)
.L_160:
        /*002c*/ 	.word	0x00000000
        /*0030*/ 	.short	0x0003
        /*0032*/ 	.short	0x0010
        /*0034*/ 	.byte	0x00, 0xf5, 0x21, 0x00


	//----- nvinfo : EIATTR_KPARAM_INFO
	.align		4
.L_161:
        /*0038*/ 	.byte	0x04, 0x17
        /*003a*/ 	.short	(.L_163 - .L_162)
.L_162:
        /*003c*/ 	.word	0x00000000
        /*0040*/ 	.short	0x0002
        /*0042*/ 	.short	0x0008
        /*0044*/ 	.byte	0x00, 0xf5, 0x21, 0x00


	//----- nvinfo : EIATTR_KPARAM_INFO
	.align		4
.L_163:
        /*0048*/ 	.byte	0x04, 0x17
        /*004a*/ 	.short	(.L_165 - .L_164)
.L_164:
        /*004c*/ 	.word	0x00000000
        /*0050*/ 	.short	0x0001
        /*0052*/ 	.short	0x0004
        /*0054*/ 	.byte	0x00, 0xf0, 0x11, 0x00


	//----- nvinfo : EIATTR_KPARAM_INFO
	.align		4
.L_165:
        /*0058*/ 	.byte	0x04, 0x17
        /*005a*/ 	.short	(.L_167 - .L_166)
.L_166:
        /*005c*/ 	.word	0x00000000
        /*0060*/ 	.short	0x0000
        /*0062*/ 	.short	0x0000
        /*0064*/ 	.byte	0x00, 0xf0, 0x11, 0x00


	//----- nvinfo : EIATTR_SPARSE_MMA_MASK
	.align		4
.L_167:
        /*0068*/ 	.byte	0x03, 0x50
        /*006a*/ 	.short	0x0000


	//----- nvinfo : EIATTR_MAXREG_COUNT
	.align		4
        /*006c*/ 	.byte	0x03, 0x1b
        /*006e*/ 	.short	0x00ff


	//----- nvinfo : EIATTR_MERCURY_ISA_VERSION
	.align		4
        /*0070*/ 	.byte	0x03, 0x5f
        /*0072*/ 	.short	0x0101


	//----- nvinfo : EIATTR_VRC_CTA_INIT_COUNT
	.align		4
        /*0074*/ 	.byte	0x02, 0x4a
	.zero		1
	.zero		1


	//----- nvinfo : EIATTR_EXIT_INSTR_OFFSETS
	.align		4
        /*0078*/ 	.byte	0x04, 0x1c
        /*007a*/ 	.short	(.L_169 - .L_168)


	//   ....[0]....
.L_168:
        /*007c*/ 	.word	0x00001580


	//   ....[1]....
        /*0080*/ 	.word	0x00002f10


	//----- nvinfo : EIATTR_CRS_STACK_SIZE
	.align		4
.L_169:
        /*0084*/ 	.byte	0x04, 0x1e
        /*0086*/ 	.short	(.L_171 - .L_170)
.L_170:
        /*0088*/ 	.word	0x00000000


	//----- nvinfo : EIATTR_CBANK_PARAM_SIZE
	.align		4
.L_171:
        /*008c*/ 	.byte	0x03, 0x19
        /*008e*/ 	.short	0x0028


	//----- nvinfo : EIATTR_PARAM_CBANK
	.align		4
        /*0090*/ 	.byte	0x04, 0x0a
        /*0092*/ 	.short	(.L_173 - .L_172)
	.align		4
.L_172:
        /*0094*/ 	.word	index@(.nv.constant0._Z19SummarizationKerneliiPViPKiPV6float4Pi)
        /*0098*/ 	.short	0x0380
        /*009a*/ 	.short	0x0028


	//----- nvinfo : EIATTR_SW_WAR
	.align		4
.L_173:
        /*009c*/ 	.byte	0x04, 0x36
        /*009e*/ 	.short	(.L_175 - .L_174)
.L_174:
        /*00a0*/ 	.word	0x00000008
.L_175:


//--------------------- .nv.info._Z12ClearKernel2iPiP6float4S_ --------------------------
	.section	.nv.info._Z12ClearKernel2iPiP6float4S_,"",@"SHT_CUDA_INFO"
	.sectionflags	@""
	.align	4


	//----- nvinfo : EIATTR_CUDA_API_VERSION
	.align		4
        /*0000*/ 	.byte	0x04, 0x37
        /*0002*/ 	.short	(.L_177 - .L_176)
.L_176:
        /*0004*/ 	.word	0x00000082


	//----- nvinfo : EIATTR_KPARAM_INFO
	.align		4
.L_177:
        /*0008*/ 	.byte	0x04, 0x17
        /*000a*/ 	.short	(.L_179 - .L_178)
.L_178:
        /*000c*/ 	.word	0x00000000
        /*0010*/ 	.short	0x0003
        /*0012*/ 	.short	0x0018
        /*0014*/ 	.byte	0x00, 0xf5, 0x21, 0x00


	//----- nvinfo : EIATTR_KPARAM_INFO
	.align		4
.L_179:
        /*0018*/ 	.byte	0x04, 0x17
        /*001a*/ 	.short	(.L_181 - .L_180)
.L_180:
        /*001c*/ 	.word	0x00000000
        /*0020*/ 	.short	0x0002
        /*0022*/ 	.short	0x0010
        /*0024*/ 	.byte	0x00, 0xf5, 0x21, 0x00


	//----- nvinfo : EIATTR_KPARAM_INFO
	.align		4
.L_181:
        /*0028*/ 	.byte	0x04, 0x17
        /*002a*/ 	.short	(.L_183 - .L_182)
.L_182:
        /*002c*/ 	.word	0x00000000
        /*0030*/ 	.short	0x0001
        /*0032*/ 	.short	0x0008
        /*0034*/ 	.byte	0x00, 0xf5, 0x21, 0x00


	//----- nvinfo : EIATTR_KPARAM_INFO
	.align		4
.L_183:
        /*0038*/ 	.byte	0x04, 0x17
        /*003a*/ 	.short	(.L_185 - .L_184)
.L_184:
        /*003c*/ 	.word	0x00000000
        /*0040*/ 	.short	0x0000
        /*0042*/ 	.short	0x0000
        /*0044*/ 	.byte	0x00, 0xf0, 0x11, 0x00


	//----- nvinfo : EIATTR_SPARSE_MMA_MASK
	.align		4
.L_185:
        /*0048*/ 	.byte	0x03, 0x50
        /*004a*/ 	.short	0x0000


	//----- nvinfo : EIATTR_MAXREG_COUNT
	.align		4
        /*004c*/ 	.byte	0x03, 0x1b
        /*004e*/ 	.short	0x00ff


	//----- nvinfo : EIATTR_MERCURY_ISA_VERSION
	.align		4
        /*0050*/ 	.byte	0x03, 0x5f
        /*0052*/ 	.short	0x0101


	//----- nvinfo : EIATTR_VRC_CTA_INIT_COUNT
	.align		4
        /*0054*/ 	.byte	0x02, 0x4a
	.zero		1
	.zero		1


	//----- nvinfo : EIATTR_EXIT_INSTR_OFFSETS
	.align		4
        /*0058*/ 	.byte	0x04, 0x1c
        /*005a*/ 	.short	(.L_187 - .L_186)


	//   ....[0]....
.L_186:
        /*005c*/ 	.word	0x00000110


	//   ....[1]....
        /*0060*/ 	.word	0x00000480


	//   ....[2]....
        /*0064*/ 	.word	0x000005e0


	//----- nvinfo : EIATTR_CRS_STACK_SIZE
	.align		4
.L_187:
        /*0068*/ 	.byte	0x04, 0x1e
        /*006a*/ 	.short	(.L_189 - .L_188)
.L_188:
        /*006c*/ 	.word	0x00000000


	//----- nvinfo : EIATTR_CBANK_PARAM_SIZE
	.align		4
.L_189:
        /*0070*/ 	.byte	0x03, 0x19
        /*0072*/ 	.short	0x0020


	//----- nvinfo : EIATTR_PARAM_CBANK
	.align		4
        /*0074*/ 	.byte	0x04, 0x0a
        /*0076*/ 	.short	(.L_191 - .L_190)
	.align		4
.L_190:
        /*0078*/ 	.word	index@(.nv.constant0._Z12ClearKernel2iPiP6float4S_)
        /*007c*/ 	.short	0x0380
        /*007e*/ 	.short	0x0020


	//----- nvinfo : EIATTR_SW_WAR
	.align		4
.L_191:
        /*0080*/ 	.byte	0x04, 0x36
        /*0082*/ 	.short	(.L_193 - .L_192)
.L_192:
        /*0084*/ 	.word	0x00000008
.L_193:


//--------------------- .nv.info._Z18TreeBuildingKerneliiPViPK6float4PKfPi --------------------------
	.section	.nv.info._Z18TreeBuildingKerneliiPViPK6float4PKfPi,"",@"SHT_CUDA_INFO"
	.sectionflags	@""
	.align	4


	//----- nvinfo : EIATTR_CUDA_API_VERSION
	.align		4
        /*0000*/ 	.byte	0x04, 0x37
        /*0002*/ 	.short	(.L_195 - .L_194)
.L_194:
        /*0004*/ 	.word	0x00000082


	//----- nvinfo : EIATTR_KPARAM_INFO
	.align		4
.L_195:
        /*0008*/ 	.byte	0x04, 0x17
        /*000a*/ 	.short	(.L_197 - .L_196)
.L_196:
        /*000c*/ 	.word	0x00000000
        /*0010*/ 	.short	0x0005
        /*0012*/ 	.short	0x0020
        /*0014*/ 	.byte	0x00, 0xf5, 0x21, 0x00


	//----- nvinfo : EIATTR_KPARAM_INFO
	.align		4
.L_197:
        /*0018*/ 	.byte	0x04, 0x17
        /*001a*/ 	.short	(.L_199 - .L_198)
.L_198:
        /*001c*/ 	.word	0x00000000
        /*0020*/ 	.short	0x0004
        /*0022*/ 	.short	0x0018
        /*0024*/ 	.byte	0x00, 0xf5, 0x21, 0x00


	//----- nvinfo : EIATTR_KPARAM_INFO
	.align		4
.L_199:
        /*0028*/ 	.byte	0x04, 0x17
        /*002a*/ 	.short	(.L_201 - .L_200)
.L_200:
        /*002c*/ 	.word	0x00000000
        /*0030*/ 	.short	0x0003
        /*0032*/ 	.short	0x0010
        /*0034*/ 	.byte	0x00, 0xf5, 0x21, 0x00


	//----- nvinfo : EIATTR_KPARAM_INFO
	.align		4
.L_201:
        /*0038*/ 	.byte	0x04, 0x17
        /*003a*/ 	.short	(.L_203 - .L_202)
.L_202:
        /*003c*/ 	.word	0x00000000
        /*0040*/ 	.short	0x0002
        /*0042*/ 	.short	0x0008
        /*0044*/ 	.byte	0x00, 0xf5, 0x21, 0x00


	//----- nvinfo : EIATTR_KPARAM_INFO
	.align		4
.L_203:
        /*0048*/ 	.byte	0x04, 0x17
        /*004a*/ 	.short	(.L_205 - .L_204)
.L_204:
        /*004c*/ 	.word	0x00000000
        /*0050*/ 	.short	0x0001
        /*0052*/ 	.short	0x0004
        /*0054*/ 	.byte	0x00, 0xf0, 0x11, 0x00


	//----- nvinfo : EIATTR_KPARAM_INFO
	.align		4
.L_205:
        /*0058*/ 	.byte	0x04, 0x17
        /*005a*/ 	.short	(.L_207 - .L_206)
.L_206:
        /*005c*/ 	.word	0x00000000
        /*0060*/ 	.short	0x0000
        /*0062*/ 	.short	0x0000
        /*0064*/ 	.byte	0x00, 0xf0, 0x11, 0x00


	//----- nvinfo : EIATTR_SPARSE_MMA_MASK
	.align		4
.L_207:
        /*0068*/ 	.byte	0x03, 0x50
        /*006a*/ 	.short	0x0000


	//----- nvinfo : EIATTR_MAXREG_COUNT
	.align		4
        /*006c*/ 	.byte	0x03, 0x1b
        /*006e*/ 	.short	0x00ff


	//----- nvinfo : EIATTR_NUM_BARRIERS
	.align		4
        /*0070*/ 	.byte	0x02, 0x4c
        /*0072*/ 	.byte	0x01
	.zero		1


	//----- nvinfo : EIATTR_MERCURY_ISA_VERSION
	.align		4
        /*0074*/ 	.byte	0x03, 0x5f
        /*0076*/ 	.short	0x0101


	//----- nvinfo : EIATTR_UNUSED_LOAD_BYTE_OFFSET
	.align		4
        /*0078*/ 	.byte	0x04, 0x44
        /*007a*/ 	.short	(.L_209 - .L_208)


	//   ....[0]....
.L_208:
        /*007c*/ 	.word	0x000000f0
        /*0080*/ 	.word	0x00000fff


	//   ....[1]....
        /*0084*/ 	.word	0x00000150
        /*0088*/ 	.word	0x00000fff


	//   ....[2]....
        /*008c*/ 	.word	0x000005e0
        /*0090*/ 	.word	0x00000fff


	//----- nvinfo : EIATTR_INT_WARP_WIDE_INSTR_OFFSETS
	.align		4
.L_209:
        /*0094*/ 	.byte	0x04, 0x31
        /*0096*/ 	.short	(.L_211 - .L_210)


	//   ....[0]....
.L_210:
        /*0098*/ 	.word	0x00000640


	//   ....[1]....
        /*009c*/ 	.word	0x00000740


	//----- nvinfo : EIATTR_VRC_CTA_INIT_COUNT
	.align		4
.L_211:
        /*00a0*/ 	.byte	0x02, 0x4a
	.zero		1
	.zero		1


	//----- nvinfo : EIATTR_EXIT_INSTR_OFFSETS
	.align		4
        /*00a4*/ 	.byte	0x04, 0x1c
        /*00a6*/ 	.short	(.L_213 - .L_212)


	//   ....[0]....
.L_212:
        /*00a8*/ 	.word	0x00000090


	//   ....[1]....
        /*00ac*/ 	.word	0x000009c0


	//----- nvinfo : EIATTR_CRS_STACK_SIZE
	.align		4
.L_213:
        /*00b0*/ 	.byte	0x04, 0x1e
        /*00b2*/ 	.short	(.L_215 - .L_214)
.L_214:
        /*00b4*/ 	.word	0x00000000


	//----- nvinfo : EIATTR_CBANK_PARAM_SIZE
	.align		4
.L_215:
        /*00b8*/ 	.byte	0x03, 0x19
        /*00ba*/ 	.short	0x0028


	//----- nvinfo : EIATTR_PARAM_CBANK
	.align		4
        /*00bc*/ 	.byte	0x04, 0x0a
        /*00be*/ 	.short	(.L_217 - .L_216)
	.align		4
.L_216:
        /*00c0*/ 	.word	index@(.nv.constant0._Z18TreeBuildingKerneliiPViPK6float4PKfPi)
        /*00c4*/ 	.short	0x0380
        /*00c6*/ 	.short	0x0028


	//----- nvinfo : EIATTR_SW_WAR
	.align		4
.L_217:
        /*00c8*/ 	.byte	0x04, 0x36
        /*00ca*/ 	.short	(.L_219 - .L_218)
.L_218:
        /*00cc*/ 	.word	0x00000008
.L_219:


//--------------------- .nv.info._Z12ClearKernel1iiPi --------------------------
	.section	.nv.info._Z12ClearKernel1iiPi,"",@"SHT_CUDA_INFO"
	.sectionflags	@""
	.align	4


	//----- nvinfo : EIATTR_CUDA_API_VERSION
	.align		4
        /*0000*/ 	.byte	0x04, 0x37
        /*0002*/ 	.short	(.L_221 - .L_220)
.L_220:
        /*0004*/ 	.word	0x00000082


	//----- nvinfo : EIATTR_KPARAM_INFO
	.align		4
.L_221:
        /*0008*/ 	.byte	0x04, 0x17
        /*000a*/ 	.short	(.L_223 - .L_222)
.L_222:
        /*000c*/ 	.word	0x00000000
        /*0010*/ 	.short	0x0002
        /*0012*/ 	.short	0x0008
        /*0014*/ 	.byte	0x00, 0xf5, 0x21, 0x00


	//----- nvinfo : EIATTR_KPARAM_INFO
	.align		4
.L_223:
        /*0018*/ 	.byte	0x04, 0x17
        /*001a*/ 	.short	(.L_225 - .L_224)
.L_224:
        /*001c*/ 	.word	0x00000000
        /*0020*/ 	.short	0x0001
        /*0022*/ 	.short	0x0004
        /*0024*/ 	.byte	0x00, 0xf0, 0x11, 0x00


	//----- nvinfo : EIATTR_KPARAM_INFO
	.align		4
.L_225:
        /*0028*/ 	.byte	0x04, 0x17
        /*002a*/ 	.short	(.L_227 - .L_226)
.L_226:
        /*002c*/ 	.word	0x00000000
        /*0030*/ 	.short	0x0000
        /*0032*/ 	.short	0x0000
        /*0034*/ 	.byte	0x00, 0xf0, 0x11, 0x00


	//----- nvinfo : EIATTR_SPARSE_MMA_MASK
	.align		4
.L_227:
        /*0038*/ 	.byte	0x03, 0x50
        /*003a*/ 	.short	0x0000


	//----- nvinfo : EIATTR_MAXREG_COUNT
	.align		4
        /*003c*/ 	.byte	0x03, 0x1b
        /*003e*/ 	.short	0x00ff


	//----- nvinfo : EIATTR_MERCURY_ISA_VERSION
	.align		4
        /*0040*/ 	.byte	0x03, 0x5f
        /*0042*/ 	.short	0x0101


	//----- nvinfo : EIATTR_VRC_CTA_INIT_COUNT
	.align		4
        /*0044*/ 	.byte	0x02, 0x4a
	.zero		1
	.zero		1


	//----- nvinfo : EIATTR_EXIT_INSTR_OFFSETS
	.align		4
        /*0048*/ 	.byte	0x04, 0x1c
        /*004a*/ 	.short	(.L_229 - .L_228)


	//   ....[0]....
.L_228:
        /*004c*/ 	.word	0x00000100


	//   ....[1]....
        /*0050*/ 	.word	0x000003f0


	//   ....[2]....
        /*0054*/ 	.word	0x000004d0


	//----- nvinfo : EIATTR_CRS_STACK_SIZE
	.align		4
.L_229:
        /*0058*/ 	.byte	0x04, 0x1e
        /*005a*/ 	.short	(.L_231 - .L_230)
.L_230:
        /*005c*/ 	.word	0x00000000


	//----- nvinfo : EIATTR_CBANK_PARAM_SIZE
	.align		4
.L_231:
        /*0060*/ 	.byte	0x03, 0x19
        /*0062*/ 	.short	0x0010


	//----- nvinfo : EIATTR_PARAM_CBANK
	.align		4
        /*0064*/ 	.byte	0x04, 0x0a
        /*0066*/ 	.short	(.L_233 - .L_232)
	.align		4
.L_232:
        /*0068*/ 	.word	index@(.nv.constant0._Z12ClearKernel1iiPi)
        /*006c*/ 	.short	0x0380
        /*006e*/ 	.short	0x0010


	//----- nvinfo : EIATTR_SW_WAR
	.align		4
.L_233:
        /*0070*/ 	.byte	0x04, 0x36
        /*0072*/ 	.short	(.L_235 - .L_234)
.L_234:
        /*0074*/ 	.word	0x00000008
.L_235:


//--------------------- .nv.info._Z17BoundingBoxKerneliiPiS_P6float4P6float3S3_PfS_S_Pj --------------------------
	.section	.nv.info._Z17BoundingBoxKerneliiPiS_P6float4P6float3S3_PfS_S_Pj,"",@"SHT_CUDA_INFO"
	.sectionflags	@""
	.align	4


	//----- nvinfo : EIATTR_CUDA_API_VERSION
	.align		4
        /*0000*/ 	.byte	0x04, 0x37
        /*0002*/ 	.short	(.L_237 - .L_236)
.L_236:
        /*0004*/ 	.word	0x00000082


	//----- nvinfo : EIATTR_KPARAM_INFO
	.align		4
.L_237:
        /*0008*/ 	.byte	0x04, 0x17
        /*000a*/ 	.short	(.L_239 - .L_238)
.L_238:
        /*000c*/ 	.word	0x00000000
        /*0010*/ 	.short	0x000a
        /*0012*/ 	.short	0x0048
        /*0014*/ 	.byte	0x00, 0xf5, 0x21, 0x00


	//----- nvinfo : EIATTR_KPARAM_INFO
	.align		4
.L_239:
        /*0018*/ 	.byte	0x04, 0x17
        /*001a*/ 	.short	(.L_241 - .L_240)
.L_240:
        /*001c*/ 	.word	0x00000000
        /*0020*/ 	.short	0x0009
        /*0022*/ 	.short	0x0040
        /*0024*/ 	.byte	0x00, 0xf5, 0x21, 0x00


	//----- nvinfo : EIATTR_KPARAM_INFO
	.align		4
.L_241:
        /*0028*/ 	.byte	0x04, 0x17
        /*002a*/ 	.short	(.L_243 - .L_242)
.L_242:
        /*002c*/ 	.word	0x00000000
        /*0030*/ 	.short	0x0008
        /*0032*/ 	.short	0x0038
        /*0034*/ 	.byte	0x00, 0xf5, 0x21, 0x00


	//----- nvinfo : EIATTR_KPARAM_INFO
	.align		4
.L_243:
        /*0038*/ 	.byte	0x04, 0x17
        /*003a*/ 	.short	(.L_245 - .L_244)
.L_244:
        /*003c*/ 	.word	0x00000000
        /*0040*/ 	.short	0x0007
        /*0042*/ 	.short	0x0030
        /*0044*/ 	.byte	0x00, 0xf5, 0x21, 0x00


	//----- nvinfo : EIATTR_KPARAM_INFO
	.align		4
.L_245:
        /*0048*/ 	.byte	0x04, 0x17
        /*004a*/ 	.short	(.L_247 - .L_246)
.L_246:
        /*004c*/ 	.word	0x00000000
        /*0050*/ 	.short	0x0006
        /*0052*/ 	.short	0x0028
        /*0054*/ 	.byte	0x00, 0xf5, 0x21, 0x00


	//----- nvinfo : EIATTR_KPARAM_INFO
	.align		4
.L_247:
        /*0058*/ 	.byte	0x04, 0x17
        /*005a*/ 	.short	(.L_249 - .L_248)
.L_248:
        /*005c*/ 	.word	0x00000000
        /*0060*/ 	.short	0x0005
        /*0062*/ 	.short	0x0020
        /*0064*/ 	.byte	0x00, 0xf5, 0x21, 0x00


	//----- nvinfo : EIATTR_KPARAM_INFO
	.align		4
.L_249:
        /*0068*/ 	.byte	0x04, 0x17
        /*006a*/ 	.short	(.L_251 - .L_250)
.L_250:
        /*006c*/ 	.word	0x00000000
        /*0070*/ 	.short	0x0004
        /*0072*/ 	.short	0x0018
        /*0074*/ 	.byte	0x00, 0xf5, 0x21, 0x00


	//----- nvinfo : EIATTR_KPARAM_INFO
	.align		4
.L_251:
        /*0078*/ 	.byte	0x04, 0x17
        /*007a*/ 	.short	(.L_253 - .L_252)
.L_252:
        /*007c*/ 	.word	0x00000000
        /*0080*/ 	.short	0x0003
        /*0082*/ 	.short	0x0010
        /*0084*/ 	.byte	0x00, 0xf5, 0x21, 0x00


	//----- nvinfo : EIATTR_KPARAM_INFO
	.align		4
.L_253:
        /*0088*/ 	.byte	0x04, 0x17
        /*008a*/ 	.short	(.L_255 - .L_254)
.L_254:
        /*008c*/ 	.word	0x00000000
        /*0090*/ 	.short	0x0002
        /*0092*/ 	.short	0x0008
        /*0094*/ 	.byte	0x00, 0xf5, 0x21, 0x00


	//----- nvinfo : EIATTR_KPARAM_INFO
	.align		4
.L_255:
        /*0098*/ 	.byte	0x04, 0x17
        /*009a*/ 	.short	(.L_257 - .L_256)
.L_256:
        /*009c*/ 	.word	0x00000000
        /*00a0*/ 	.short	0x0001
        /*00a2*/ 	.short	0x0004
        /*00a4*/ 	.byte	0x00, 0xf0, 0x11, 0x00


	//----- nvinfo : EIATTR_KPARAM_INFO
	.align		4
.L_257:
        /*00a8*/ 	.byte	0x04, 0x17
        /*00aa*/ 	.short	(.L_259 - .L_258)
.L_258:
        /*00ac*/ 	.word	0x00000000
        /*00b0*/ 	.short	0x0000
        /*00b2*/ 	.short	0x0000
        /*00b4*/ 	.byte	0x00, 0xf0, 0x11, 0x00


	//----- nvinfo : EIATTR_SPARSE_MMA_MASK
	.align		4
.L_259:
        /*00b8*/ 	.byte	0x03, 0x50
        /*00ba*/ 	.short	0x0000


	//----- nvinfo : EIATTR_MAXREG_COUNT
	.align		4
        /*00bc*/ 	.byte	0x03, 0x1b
        /*00be*/ 	.short	0x00ff


	//----- nvinfo : EIATTR_NUM_BARRIERS
	.align		4
        /*00c0*/ 	.byte	0x02, 0x4c
        /*00c2*/ 	.byte	0x01
	.zero		1


	//----- nvinfo : EIATTR_MERCURY_ISA_VERSION
	.align		4
        /*00c4*/ 	.byte	0x03, 0x5f
        /*00c6*/ 	.short	0x0101


	//----- nvinfo : EIATTR_UNUSED_LOAD_BYTE_OFFSET
	.align		4
        /*00c8*/ 	.byte	0x04, 0x44
        /*00ca*/ 	.short	(.L_261 - .L_260)


	//   ....[0]....
.L_260:
        /*00cc*/ 	.word	0x00000050
        /*00d0*/ 	.word	0x00000fff


	//   ....[1]....
        /*00d4*/ 	.word	0x00000390
        /*00d8*/ 	.word	0x00000fff


	//   ....[2]....
        /*00dc*/ 	.word	0x00000480
        /*00e0*/ 	.word	0x00000fff


	//   ....[3]....
        /*00e4*/ 	.word	0x000004a0
        /*00e8*/ 	.word	0x00000fff


	//   ....[4]....
        /*00ec*/ 	.word	0x000004c0
        /*00f0*/ 	.word	0x00000fff


	//   ....[5]....
        /*00f4*/ 	.word	0x000004d0
        /*00f8*/ 	.word	0x00000fff


	//----- nvinfo : EIATTR_VRC_CTA_INIT_COUNT
	.align		4
.L_261:
        /*00fc*/ 	.byte	0x02, 0x4a
	.zero		1
	.zero		1


	//----- nvinfo : EIATTR_EXIT_INSTR_OFFSETS
	.align		4
        /*0100*/ 	.byte	0x04, 0x1c
        /*0102*/ 	.short	(.L_263 - .L_262)


	//   ....[0]....
.L_262:
        /*0104*/ 	.word	0x00001320


	//   ....[1]....
        /*0108*/ 	.word	0x00001450


	//   ....[2]....
        /*010c*/ 	.word	0x00002220


	//----- nvinfo : EIATTR_CRS_STACK_SIZE
	.align		4
.L_263:
        /*0110*/ 	.byte	0x04, 0x1e
        /*0112*/ 	.short	(.L_265 - .L_264)
.L_264:
        /*0114*/ 	.word	0x00000000


	//----- nvinfo : EIATTR_CBANK_PARAM_SIZE
	.align		4
.L_265:
        /*0118*/ 	.byte	0x03, 0x19
        /*011a*/ 	.short	0x0050


	//----- nvinfo : EIATTR_PARAM_CBANK
	.align		4
        /*011c*/ 	.byte	0x04, 0x0a
        /*011e*/ 	.short	(.L_267 - .L_266)
	.align		4
.L_266:
        /*0120*/ 	.word	index@(.nv.constant0._Z17BoundingBoxKerneliiPiS_P6float4P6float3S3_PfS_S_Pj)
        /*0124*/ 	.short	0x0380
        /*0126*/ 	.short	0x0050


	//----- nvinfo : EIATTR_SW_WAR
	.align		4
.L_267:
        /*0128*/ 	.byte	0x04, 0x36
        /*012a*/ 	.short	(.L_269 - .L_268)
.L_268:
        /*012c*/ 	.word	0x00000008
.L_269:


//--------------------- .nv.callgraph             --------------------------
	.section	.nv.callgraph,"",@"SHT_CUDA_CALLGRAPH"
	.align	4
	.sectionentsize	8
	.align		4
        /*0000*/ 	.word	0x00000000
	.align		4
        /*0004*/ 	.word	0xffffffff
	.align		4
        /*0008*/ 	.word	0x00000000
	.align		4
        /*000c*/ 	.word	0xfffffffe
	.align		4
        /*0010*/ 	.word	0x00000000
	.align		4
        /*0014*/ 	.word	0xfffffffd
	.align		4
        /*0018*/ 	.word	0x00000000
	.align		4
        /*001c*/ 	.word	0xfffffffc


//--------------------- .text._Z20InitializationKernelPiPj --------------------------
	.section	.text._Z20InitializationKernelPiPj,"ax",@progbits
	.align	128
        .global         _Z20InitializationKernelPiPj
        .type           _Z20InitializationKernelPiPj,@function
        .size           _Z20InitializationKernelPiPj,(.L_x_179 - _Z20InitializationKernelPiPj)
        .other          _Z20InitializationKernelPiPj,@"STO_CUDA_ENTRY STV_DEFAULT"
_Z20InitializationKernelPiPj:
.text._Z20InitializationKernelPiPj:
[----:B------:R-:W-:Y:S08]  /*0000*/  LDC R1, c[0x0][0x37c] ;  /* 0x0000df00ff017b82 */ /* 0x000ff00000000800 */
[----:B------:R-:W0:Y:S01]  /*0010*/  LDC.64 R2, c[0x0][0x380] ;  /* 0x0000e000ff027b82 */ /* 0x000e220000000a00 */
[----:B------:R-:W0:Y:S01]  /*0020*/  LDCU.64 UR4, c[0x0][0x358] ;  /* 0x00006b00ff0477ac */ /* 0x000e220008000a00 */
[----:B------:R-:W-:-:S06]  /*0030*/  MOV R5, 0xffffffff ;  /* 0xffffffff00057802 */ /* 0x000fcc0000000f00 */
[----:B------:R-:W1:Y:S01]  /*0040*/  LDC.64 R6, c[0x0][0x388] ;  /* 0x0000e200ff067b82 */ /* 0x000e620000000a00 */
[----:B0-----:R-:W-:Y:S04]  /*0050*/  STG.E desc[UR4][R2.64], R5 ;  /* 0x0000000502007986 */ /* 0x001fe8000c101904 */
[----:B-1----:R-:W-:Y:S01]  /*0060*/  STG.E desc[UR4][R6.64], RZ ;  /* 0x000000ff06007986 */ /* 0x002fe2000c101904 */
[----:B------:R-:W-:Y:S05]  /*0070*/  EXIT ;  /* 0x000000000000794d */ /* 0x000fea0003800000 */
.L_x_0:
[----:B------:R-:W-:-:S00]  /*0080*/  BRA `(.L_x_0) ;  /* 0xfffffffc00fc7947 */ /* 0x000fc0000383ffff */
[----:B------:R-:W-:-:S00]  /*0090*/  NOP ;  /* 0x0000000000007918 */ /* 0x000fc00000000000 */
        /* <DEDUP_REMOVED lines=14> */
.L_x_179:


//--------------------- .text._Z17IntegrationKerneliffP6float4P6float2S0_ --------------------------
	.section	.text._Z17IntegrationKerneliffP6float4P6float2S0_,"ax",@progbits
	.align	128
        .global         _Z17IntegrationKerneliffP6float4P6float2S0_
        .type           _Z17IntegrationKerneliffP6float4P6float2S0_,@function
        .size           _Z17IntegrationKerneliffP6float4P6float2S0_,(.L_x_180 - _Z17IntegrationKerneliffP6float4P6float2S0_)
        .other          _Z17IntegrationKerneliffP6float4P6float2S0_,@"STO_CUDA_ENTRY STV_DEFAULT"
_Z17IntegrationKerneliffP6float4P6float2S0_:
.text._Z17IntegrationKerneliffP6float4P6float2S0_:
[----:B------:R-:W-:Y:S01]  /*0000*/  LDC R1, c[0x0][0x37c] ;  /* 0x0000df00ff017b82 */ /* 0x000fe20000000800 */
[----:B------:R-:W0:Y:S01]  /*0010*/  S2R R23, SR_TID.X ;  /* 0x0000000000177919 */ /* 0x000e220000002100 */
[----:B------:R-:W0:Y:S01]  /*0020*/  LDCU UR4, c[0x0][0x360] ;  /* 0x00006c00ff0477ac */ /* 0x000e220008000800 */
[----:B------:R-:W0:Y:S01]  /*0030*/  S2R R0, SR_CTAID.X ;  /* 0x0000000000007919 */ /* 0x000e220000002500 */
[----:B------:R-:W1:Y:S01]  /*0040*/  LDCU UR8, c[0x0][0x380] ;  /* 0x00007000ff0877ac */ /* 0x000e620008000800 */
[----:B0-----:R-:W-:-:S05]  /*0050*/  IMAD R23, R0, UR4, R23 ;  /* 0x0000000400177c24 */ /* 0x001fca000f8e0217 */
[----:B-1----:R-:W-:-:S13]  /*0060*/  ISETP.GE.AND P0, PT, R23, UR8, PT ;  /* 0x0000000817007c0c */ /* 0x002fda000bf06270 */
[----:B------:R-:W-:Y:S05]  /*0070*/  @P0 EXIT ;  /* 0x000000000000094d */ /* 0x000fea0003800000 */
[----:B------:R-:W0:Y:S01]  /*0080*/  LDC.64 R2, c[0x0][0x3a0] ;  /* 0x0000e800ff027b82 */ /* 0x000e220000000a00 */
[----:B------:R-:W1:Y:S01]  /*0090*/  LDCU UR5, c[0x0][0x370] ;  /* 0x00006e00ff0577ac */ /* 0x000e620008000800 */
[----:B------:R-:W2:Y:S06]  /*00a0*/  LDCU.64 UR6, c[0x0][0x358] ;  /* 0x00006b00ff0677ac */ /* 0x000eac0008000a00 */
[----:B------:R-:W3:Y:S01]  /*00b0*/  LDC.64 R12, c[0x0][0x390] ;  /* 0x0000e400ff0c7b82 */ /* 0x000ee20000000a00 */
[----:B------:R-:W4:Y:S01]  /*00c0*/  LDCU UR9, c[0x0][0x388] ;  /* 0x00007100ff0977ac */ /* 0x000f220008000800 */
[----:B------:R-:W0:Y:S06]  /*00d0*/  LDCU UR10, c[0x0][0x384] ;  /* 0x00007080ff0a77ac */ /* 0x000e2c0008000800 */
[----:B------:R-:W0:Y:S01]  /*00e0*/  LDC.64 R14, c[0x0][0x398] ;  /* 0x0000e600ff0e7b82 */ /* 0x000e220000000a00 */
[----:B-1----:R-:W-:-:S12]  /*00f0*/  UIMAD UR4, UR4, UR5, URZ ;  /* 0x00000005040472a4 */ /* 0x002fd8000f8e02ff */
.L_x_1:
[----:B01----:R-:W-:-:S04]  /*0100*/  IMAD.WIDE R18, R23, 0x10, R2 ;  /* 0x0000001017127825 */ /* 0x003fc800078e0202 */
[C---:B------:R-:W-:Y:S01]  /*0110*/  IMAD.WIDE R20, R23.reuse, 0x8, R14 ;  /* 0x0000000817147825 */ /* 0x040fe200078e020e */
[----:B--2---:R-:W4:Y:S03]  /*0120*/  LDG.E.128 R4, desc[UR6][R18.64] ;  /* 0x0000000612047981 */ /* 0x004f26000c1e1d00 */
[C---:B---3--:R-:W-:Y:S01]  /*0130*/  IMAD.WIDE R16, R23.reuse, 0x10, R12 ;  /* 0x0000001017107825 */ /* 0x048fe200078e020c */
[----:B------:R-:W2:Y:S04]  /*0140*/  LDG.E.64 R24, desc[UR6][R20.64] ;  /* 0x0000000614187981 */ /* 0x000ea8000c1e1b00 */
[----:B------:R-:W3:Y:S01]  /*0150*/  LDG.E.128 R8, desc[UR6][R16.64] ;  /* 0x0000000610087981 */ /* 0x000ee2000c1e1d00 */
[----:B------:R-:W-:-:S04]  /*0160*/  IADD3 R23, PT, PT, R23, UR4, RZ ;  /* 0x0000000417177c10 */ /* 0x000fc8000fffe0ff */
[----:B------:R-:W-:Y:S01]  /*0170*/  ISETP.GE.AND P0, PT, R23, UR8, PT ;  /* 0x0000000817007c0c */ /* 0x000fe2000bf06270 */
[----:B----4-:R-:W-:Y:S01]  /*0180*/  FFMA R27, R6, UR9, R7 ;  /* 0x00000009061b7c23 */ /* 0x010fe20008000007 */
[----:B--2---:R-:W-:Y:S01]  /*0190*/  FFMA R7, R4, UR9, R24 ;  /* 0x0000000904077c23 */ /* 0x004fe20008000018 */
[----:B------:R-:W-:Y:S02]  /*01a0*/  FFMA R0, R5, UR9, R25 ;  /* 0x0000000905007c23 */ /* 0x000fe40008000019 */
[----:B---3--:R-:W-:Y:S01]  /*01b0*/  FFMA R10, R27, UR10, R10 ;  /* 0x0000000a1b0a7c23 */ /* 0x008fe2000800000a */
[----:B------:R-:W-:Y:S01]  /*01c0*/  FFMA R27, R6, UR9, R27 ;  /* 0x00000009061b7c23 */ /* 0x000fe2000800001b */
[----:B------:R-:W-:Y:S01]  /*01d0*/  FFMA R8, R7, UR10, R8 ;  /* 0x0000000a07087c23 */ /* 0x000fe20008000008 */
[----:B------:R-:W-:Y:S01]  /*01e0*/  FFMA R9, R0, UR10, R9 ;  /* 0x0000000a00097c23 */ /* 0x000fe20008000009 */
[----:B------:R-:W-:Y:S01]  /*01f0*/  FFMA R24, R4, UR9, R7 ;  /* 0x0000000904187c23 */ /* 0x000fe20008000007 */
[----:B------:R-:W-:Y:S01]  /*0200*/  FFMA R25, R5, UR9, R0 ;  /* 0x0000000905197c23 */ /* 0x000fe20008000000 */
[----:B------:R-:W-:-:S02]  /*0210*/  MOV R7, R27 ;  /* 0x0000001b00077202 */ /* 0x000fc40000000f00 */
[----:B------:R1:W-:Y:S04]  /*0220*/  STG.E.128 desc[UR6][R16.64], R8 ;  /* 0x0000000810007986 */ /* 0x0003e8000c101d06 */
[----:B------:R1:W-:Y:S04]  /*0230*/  STG.E.64 desc[UR6][R20.64], R24 ;  /* 0x0000001814007986 */ /* 0x0003e8000c101b06 */
[----:B------:R1:W-:Y:S01]  /*0240*/  STG.E.128 desc[UR6][R18.64], R4 ;  /* 0x0000000412007986 */ /* 0x0003e2000c101d06 */
[----:B------:R-:W-:Y:S05]  /*0250*/  @!P0 BRA `(.L_x_1) ;  /* 0xfffffffc00a88947 */ /* 0x000fea000383ffff */
[----:B------:R-:W-:Y:S05]  /*0260*/  EXIT ;  /* 0x000000000000794d */ /* 0x000fea0003800000 */
.L_x_2:
        /* <DEDUP_REMOVED lines=9> */
.L_x_180:


//--------------------- .text._Z22ForceCalculationKerneliifffPKiS0_PK6float4P6float2PS1_PKfS0_ --------------------------
	.section	.text._Z22ForceCalculationKerneliifffPKiS0_PK6float4P6float2PS1_PKfS0_,"ax",@progbits
	.align	128
        .global         _Z22ForceCalculationKerneliifffPKiS0_PK6float4P6float2PS1_PKfS0_
        .type           _Z22ForceCalculationKerneliifffPKiS0_PK6float4P6float2PS1_PKfS0_,@function
        .size           _Z22ForceCalculationKerneliifffPKiS0_PK6float4P6float2PS1_PKfS0_,(.L_x_181 - _Z22ForceCalculationKerneliifffPKiS0_PK6float4P6float2PS1_PKfS0_)
        .other          _Z22ForceCalculationKerneliifffPKiS0_PK6float4P6float2PS1_PKfS0_,@"STO_CUDA_ENTRY STV_DEFAULT"
_Z22ForceCalculationKerneliifffPKiS0_PK6float4P6float2PS1_PKfS0_:
.text._Z22ForceCalculationKerneliifffPKiS0_PK6float4P6float2PS1_PKfS0_:
[----:B------:R-:W-:Y:S01]  /*0000*/  LDC R1, c[0x0][0x37c] ;  /* 0x0000df00ff017b82 */ /* 0x000fe20000000800 */
[----:B------:R-:W0:Y:S01]  /*0010*/  S2R R0, SR_TID.X ;  /* 0x0000000000007919 */ /* 0x000e220000002100 */
[----:B------:R-:W1:Y:S01]  /*0020*/  LDCU.64 UR8, c[0x0][0x358] ;  /* 0x00006b00ff0877ac */ /* 0x000e620008000a00 */
[----:B------:R-:W-:Y:S01]  /*0030*/  BSSY.RECONVERGENT B0, `(.L_x_3) ;  /* 0x0000053000007945 */ /* 0x000fe20003800200 */
[----:B0-----:R-:W-:-:S13]  /*0040*/  ISETP.NE.AND P0, PT, R0, RZ, PT ;  /* 0x000000ff0000720c */ /* 0x001fda0003f05270 */
[----:B-1----:R-:W-:Y:S05]  /*0050*/  @P0 BRA `(.L_x_4) ;  /* 0x0000000400400947 */ /* 0x002fea0003800000 */
[----:B------:R-:W0:Y:S01]  /*0060*/  LDC.64 R2, c[0x0][0x3c0] ;  /* 0x0000f000ff027b82 */ /* 0x000e220000000a00 */
[----:B------:R-:W1:Y:S07]  /*0070*/  LDCU UR4, c[0x0][0x38c] ;  /* 0x00007180ff0477ac */ /* 0x000e6e0008000800 */
[----:B------:R-:W2:Y:S01]  /*0080*/  LDC R23, c[0x0][0x390] ;  /* 0x0000e400ff177b82 */ /* 0x000ea20000000800 */
[----:B0-----:R-:W3:Y:S07]  /*0090*/  LDG.E.CONSTANT R2, desc[UR8][R2.64] ;  /* 0x0000000802027981 */ /* 0x001eee000c1e9900 */
[----:B------:R-:W0:Y:S01]  /*00a0*/  S2UR UR5, SR_CgaCtaId ;  /* 0x00000000000579c3 */ /* 0x000e220000008800 */
[----:B---3--:R-:W-:-:S04]  /*00b0*/  FADD R4, R2, R2 ;  /* 0x0000000202047221 */ /* 0x008fc80000000000 */
[----:B------:R-:W-:-:S04]  /*00c0*/  FMUL R4, R4, R4 ;  /* 0x0000000404047220 */ /* 0x000fc80000400000 */
[----:B-1----:R-:W-:Y:S01]  /*00d0*/  FMUL R4, R4, UR4 ;  /* 0x0000000404047c20 */ /* 0x002fe20008400000 */
[----:B------:R-:W-:Y:S02]  /*00e0*/  UMOV UR4, 0x400 ;  /* 0x0000040000047882 */ /* 0x000fe40000000000 */
[----:B0-----:R-:W-:Y:S01]  /*00f0*/  ULEA UR4, UR5, UR4, 0x18 ;  /* 0x0000000405047291 */ /* 0x001fe2000f8ec0ff */
[C---:B------:R-:W-:Y:S01]  /*0100*/  FMUL R6, R4.reuse, 0.25 ;  /* 0x3e80000004067820 */ /* 0x040fe20000400000 */
[----:B--2---:R-:W-:-:S03]  /*0110*/  FADD R4, R4, R23 ;  /* 0x0000001704047221 */ /* 0x004fc60000000000 */
[C---:B------:R-:W-:Y:S01]  /*0120*/  FMUL R12, R6.reuse, 0.25 ;  /* 0x3e800000060c7820 */ /* 0x040fe20000400000 */
[----:B------:R-:W-:-:S03]  /*0130*/  FADD R5, R6, R23 ;  /* 0x0000001706057221 */ /* 0x000fc60000000000 */
[C---:B------:R-:W-:Y:S01]  /*0140*/  FMUL R26, R12.reuse, 0.25 ;  /* 0x3e8000000c1a7820 */ /* 0x040fe20000400000 */
[----:B------:R-:W-:-:S03]  /*0150*/  FADD R6, R12, R23 ;  /* 0x000000170c067221 */ /* 0x000fc60000000000 */
[C---:B------:R-:W-:Y:S01]  /*0160*/  FMUL R13, R26.reuse, 0.25 ;  /* 0x3e8000001a0d7820 */ /* 0x040fe20000400000 */
[----:B------:R-:W-:-:S03]  /*0170*/  FADD R7, R26, R23 ;  /* 0x000000171a077221 */ /* 0x000fc60000000000 */
[C---:B------:R-:W-:Y:S01]  /*0180*/  FMUL R17, R13.reuse, 0.25 ;  /* 0x3e8000000d117820 */ /* 0x040fe20000400000 */
[--C-:B------:R-:W-:Y:S01]  /*0190*/  FADD R12, R13, R23.reuse ;  /* 0x000000170d0c7221 */ /* 0x100fe20000000000 */
[----:B------:R0:W-:Y:S02]  /*01a0*/  STS.128 [UR4+0x800], R4 ;  /* 0x00080004ff007988 */ /* 0x0001e40008000c04 */
        /* <DEDUP_REMOVED lines=16> */
[--C-:B0-----:R-:W-:Y:S01]  /*02b0*/  FADD R4, R25, R23.reuse ;  /* 0x0000001719047221 */ /* 0x101fe20000000000 */
        /* <DEDUP_REMOVED lines=17> */
[--C-:B-1----:R-:W-:Y:S01]  /*03d0*/  FADD R12, R2, R23.reuse ;  /* 0x00000017020c7221 */ /* 0x102fe20000000000 */
        /* <DEDUP_REMOVED lines=21> */
[C-C-:B------:R-:W-:Y:S01]  /*0530*/  FADD R22, R24.reuse, R23.reuse ;  /* 0x0000001718167221 */ /* 0x140fe20000000000 */
[----:B------:R-:W-:-:S05]  /*0540*/  FFMA R23, R24, 0.25, R23 ;  /* 0x3e80000018177823 */ /* 0x000fca0000000017 */
[----:B------:R2:W-:Y:S02]  /*0550*/  STS.128 [UR4+0x870], R20 ;  /* 0x00087014ff007988 */ /* 0x0005e40008000c04 */
.L_x_4:
[----:B------:R-:W-:Y:S05]  /*0560*/  BSYNC.RECONVERGENT B0 ;  /* 0x0000000000007941 */ /* 0x000fea0003800200 */
.L_x_3:
[----:B------:R-:W0:Y:S08]  /*0570*/  S2UR UR5, SR_CgaCtaId ;  /* 0x00000000000579c3 */ /* 0x000e300000008800 */
[----:B------:R-:W-:Y:S01]  /*0580*/  BAR.SYNC.DEFER_BLOCKING 0x0 ;  /* 0x0000000000007b1d */ /* 0x000fe20000010000 */
[----:B------:R-:W-:-:S04]  /*0590*/  SHF.L.U32 R2, R0, 0x2, RZ ;  /* 0x0000000200027819 */ /* 0x000fc800000006ff */
[----:B------:R-:W-:Y:S01]  /*05a0*/  LOP3.LUT R3, R2, 0x7c, RZ, 0xc0, !PT ;  /* 0x0000007c02037812 */ /* 0x000fe200078ec0ff */
[----:B------:R-:W-:Y:S02]  /*05b0*/  UMOV UR4, 0x400 ;  /* 0x0000040000047882 */ /* 0x000fe40000000000 */
[----:B--2---:R-:W1:Y:S01]  /*05c0*/  LDC R17, c[0x0][0x360] ;  /* 0x0000d800ff117b82 */ /* 0x004e620000000800 */
[----:B------:R-:W-:Y:S01]  /*05d0*/  UIADD3 UR4, UPT, UPT, UR4, 0x800, URZ ;  /* 0x0000080004047890 */ /* 0x000fe2000fffe0ff */
[----:B------:R-:W2:Y:S03]  /*05e0*/  LDCU UR6, c[0x0][0x384] ;  /* 0x00007080ff0677ac */ /* 0x000ea60008000800 */
[----:B0-----:R-:W-:-:S03]  /*05f0*/  ULEA UR4, UR5, UR4, 0x18 ;  /* 0x0000000405047291 */ /* 0x001fc6000f8ec0ff */
[----:B------:R-:W1:Y:S06]  /*0600*/  S2UR UR5, SR_CTAID.X ;  /* 0x00000000000579c3 */ /* 0x000e6c0000002500 */
[----:B------:R-:W0:Y:S01]  /*0610*/  LDS R3, [R3+UR4] ;  /* 0x0000000403037984 */ /* 0x000e220008000800 */
[----:B-1----:R-:W-:-:S05]  /*0620*/  IMAD R4, R17, UR5, R0 ;  /* 0x0000000511047c24 */ /* 0x002fca000f8e0200 */
[----:B--2---:R-:W-:Y:S01]  /*0630*/  ISETP.GE.AND P0, PT, R4, UR6, PT ;  /* 0x0000000604007c0c */ /* 0x004fe2000bf06270 */
[----:B0-----:R0:W-:Y:S01]  /*0640*/  STS [R2+UR4], R3 ;  /* 0x0000000302007988 */ /* 0x0011e20008000804 */
[----:B------:R-:W-:Y:S11]  /*0650*/  BAR.SYNC.DEFER_BLOCKING 0x0 ;  /* 0x0000000000007b1d */ /* 0x000ff60000010000 */
[----:B------:R-:W-:Y:S05]  /*0660*/  @P0 EXIT ;  /* 0x000000000000094d */ /* 0x000fea0003800000 */
[----:B------:R-:W1:Y:S01]  /*0670*/  LDC R16, c[0x0][0x380] ;  /* 0x0000e000ff107b82 */ /* 0x000e620000000800 */
[----:B------:R-:W2:Y:S01]  /*0680*/  LDCU UR4, c[0x0][0x370] ;  /* 0x00006e00ff0477ac */ /* 0x000ea20008000800 */
[----:B0-----:R-:W-:Y:S02]  /*0690*/  MOV R2, R4 ;  /* 0x0000000400027202 */ /* 0x001fe40000000f00 */
[----:B------:R-:W-:Y:S01]  /*06a0*/  LOP3.LUT R3, R0, 0x3e0, RZ, 0xc0, !PT ;  /* 0x000003e000037812 */ /* 0x000fe200078ec0ff */
[----:B------:R-:W0:Y:S01]  /*06b0*/  LDCU UR10, c[0x0][0x384] ;  /* 0x00007080ff0a77ac */ /* 0x000e220008000800 */
[----:B------:R-:W3:Y:S01]  /*06c0*/  LDCU UR7, c[0x0][0x390] ;  /* 0x00007200ff0777ac */ /* 0x000ee20008000800 */
[----:B--2---:R-:W-:Y:S01]  /*06d0*/  IMAD R17, R17, UR4, RZ ;  /* 0x0000000411117c24 */ /* 0x004fe2000f8e02ff */
[----:B01-3--:R-:W-:-:S07]  /*06e0*/  SHF.L.U32 R16, R16, 0x3, RZ ;  /* 0x0000000310107819 */ /* 0x00bfce00000006ff */
.L_x_16:
[----:B0-----:R-:W0:Y:S01]  /*06f0*/  LDC.64 R6, c[0x0][0x398] ;  /* 0x0000e600ff067b82 */ /* 0x001e220000000a00 */
[----:B------:R-:W1:Y:S07]  /*0700*/  LDCU UR4, c[0x0][0x384] ;  /* 0x00007080ff0477ac */ /* 0x000e6e0008000800 */
[----:B------:R-:W2:Y:S01]  /*0710*/  LDC.64 R8, c[0x0][0x3a8] ;  /* 0x0000ea00ff087b82 */ /* 0x000ea20000000a00 */
[----:B0-----:R-:W-:-:S06]  /*0720*/  IMAD.WIDE R6, R2, 0x4, R6 ;  /* 0x0000000402067825 */ /* 0x001fcc00078e0206 */
[----:B------:R-:W2:Y:S01]  /*0730*/  LDG.E.CONSTANT R7, desc[UR8][R6.64] ;  /* 0x0000000806077981 */ /* 0x000ea2000c1e9900 */
[----:B------:R-:W-:Y:S02]  /*0740*/  ISETP.NE.AND P0, PT, R3, R0, PT ;  /* 0x000000000300720c */ /* 0x000fe40003f05270 */
[----:B------:R-:W-:Y:S01]  /*0750*/  IADD3 R2, PT, PT, R17, R2, RZ ;  /* 0x0000000211027210 */ /* 0x000fe20007ffe0ff */
[----:B--2---:R-:W-:-:S06]  /*0760*/  IMAD.WIDE R8, R7, 0x10, R8 ;  /* 0x0000001007087825 */ /* 0x004fcc00078e0208 */
[----:B------:R-:W5:Y:S01]  /*0770*/  LDG.E.128.CONSTANT R8, desc[UR8][R8.64] ;  /* 0x0000000808087981 */ /* 0x000f62000c1e9d00 */
[----:B-1----:R-:W-:Y:S01]  /*0780*/  ISETP.GE.AND P1, PT, R2, UR4, PT ;  /* 0x0000000402007c0c */ /* 0x002fe2000bf26270 */
[----:B------:R-:W-:Y:S01]  /*0790*/  BSSY.RECONVERGENT B0, `(.L_x_5) ;  /* 0x000000d000007945 */ /* 0x000fe20003800200 */
[----:B------:R-:W-:Y:S01]  /*07a0*/  HFMA2 R4, -RZ, RZ, 0, 0 ;  /* 0x00000000ff047431 */ /* 0x000fe200000001ff */
[----:B------:R-:W-:Y:S02]  /*07b0*/  MOV R18, R3 ;  /* 0x0000000300127202 */ /* 0x000fe40000000f00 */
[----:B------:R-:W-:Y:S08]  /*07c0*/  @P0 BRA `(.L_x_6) ;  /* 0x0000000000240947 */ /* 0x000ff00003800000 */
[----:B------:R-:W0:Y:S01]  /*07d0*/  S2UR UR6, SR_CgaCtaId ;  /* 0x00000000000679c3 */ /* 0x000e220000008800 */
[----:B------:R-:W-:Y:S02]  /*07e0*/  UMOV UR5, 0x400 ;  /* 0x0000040000057882 */ /* 0x000fe40000000000 */
[----:B------:R-:W-:Y:S02]  /*07f0*/  UIADD3 UR4, UPT, UPT, UR5, 0x400, URZ ;  /* 0x0000040005047890 */ /* 0x000fe4000fffe0ff */
[----:B0-----:R-:W-:Y:S02]  /*0800*/  ULEA UR5, UR6, UR5, 0x18 ;  /* 0x0000000506057291 */ /* 0x001fe4000f8ec0ff */
[----:B------:R-:W-:-:S04]  /*0810*/  ULEA UR4, UR6, UR4, 0x18 ;  /* 0x0000000406047291 */ /* 0x000fc8000f8ec0ff */
[C---:B------:R-:W-:Y:S02]  /*0820*/  LEA R6, R0.reuse, UR5, 0x2 ;  /* 0x0000000500067c11 */ /* 0x040fe4000f8e10ff */
[----:B------:R-:W-:-:S03]  /*0830*/  LEA R5, R0, UR4, 0x2 ;  /* 0x0000000400057c11 */ /* 0x000fc6000f8e10ff */
[----:B------:R0:W-:Y:S04]  /*0840*/  STS [R6], RZ ;  /* 0x000000ff06007388 */ /* 0x0001e80000000800 */
[----:B------:R0:W-:Y:S02]  /*0850*/  STS [R5], R16 ;  /* 0x0000001005007388 */ /* 0x0001e40000000800 */
.L_x_6:
[----:B------:R-:W-:Y:S05]  /*0860*/  BSYNC.RECONVERGENT B0 ;  /* 0x0000000000007941 */ /* 0x000fea0003800200 */
.L_x_5:
[----:B0-----:R-:W-:Y:S01]  /*0870*/  HFMA2 R6, -RZ, RZ, 0, 0 ;  /* 0x00000000ff067431 */ /* 0x001fe200000001ff */
[----:B------:R-:W-:Y:S01]  /*0880*/  BSSY.RECONVERGENT B0, `(.L_x_7) ;  /* 0x000004c000007945 */ /* 0x000fe20003800200 */
[----:B------:R-:W-:-:S07]  /*0890*/  MOV R5, RZ ;  /* 0x000000ff00057202 */ /* 0x000fce0000000f00 */
.L_x_15:
[----:B------:R-:W0:Y:S01]  /*08a0*/  S2R R14, SR_CgaCtaId ;  /* 0x00000000000e7919 */ /* 0x000e220000008800 */
[----:B------:R-:W-:Y:S01]  /*08b0*/  MOV R13, 0x400 ;  /* 0x00000400000d7802 */ /* 0x000fe20000000f00 */
[----:B------:R-:W-:Y:S03]  /*08c0*/  BSSY.RECONVERGENT B1, `(.L_x_8) ;  /* 0x0000044000017945 */ /* 0x000fe60003800200 */
[----:B0----5:R-:W-:-:S04]  /*08d0*/  LEA R11, R14, R13, 0x18 ;  /* 0x0000000d0e0b7211 */ /* 0x021fc800078ec0ff */
[----:B------:R-:W-:-:S05]  /*08e0*/  LEA R11, R18, R11, 0x2 ;  /* 0x0000000b120b7211 */ /* 0x000fca00078e10ff */
[----:B------:R-:W0:Y:S02]  /*08f0*/  LDS R12, [R11] ;  /* 0x000000000b0c7984 */ /* 0x000e240000000800 */
[----:B0-----:R-:W-:-:S13]  /*0900*/  ISETP.GT.AND P0, PT, R12, 0x7, PT ;  /* 0x000000070c00780c */ /* 0x001fda0003f04270 */
[----:B------:R-:W-:Y:S05]  /*0910*/  @P0 BRA `(.L_x_9) ;  /* 0x0000000000f80947 */ /* 0x000fea0003800000 */
[----:B------:R-:W-:-:S04]  /*0920*/  IADD3 R13, PT, PT, R13, 0x400, RZ ;  /* 0x000004000d0d7810 */ /* 0x000fc80007ffe0ff */
[----:B------:R-:W-:Y:S02]  /*0930*/  LEA R11, R14, R13, 0x18 ;  /* 0x0000000d0e0b7211 */ /* 0x000fe400078ec0ff */
[----:B------:R-:W-:Y:S02]  /*0940*/  MOV R14, R12 ;  /* 0x0000000c000e7202 */ /* 0x000fe40000000f00 */
[----:B------:R-:W-:-:S06]  /*0950*/  LEA R11, R18, R11, 0x2 ;  /* 0x0000000b120b7211 */ /* 0x000fcc00078e10ff */
[----:B------:R-:W0:Y:S02]  /*0960*/  LDS R11, [R11] ;  /* 0x000000000b0b7984 */ /* 0x000e240000000800 */
.L_x_14:
[----:B------:R-:W1:Y:S01]  /*0970*/  LDC.64 R12, c[0x0][0x3a0] ;  /* 0x0000e800ff0c7b82 */ /* 0x000e620000000a00 */
[----:B0-----:R-:W-:-:S05]  /*0980*/  IADD3 R15, PT, PT, R11, R14, RZ ;  /* 0x0000000e0b0f7210 */ /* 0x001fca0007ffe0ff */
[----:B-1----:R-:W-:-:S05]  /*0990*/  IMAD.WIDE R12, R15, 0x4, R12 ;  /* 0x000000040f0c7825 */ /* 0x002fca00078e020c */
[----:B------:R-:W2:Y:S01]  /*09a0*/  LDG.E.CONSTANT R19, desc[UR8][R12.64] ;  /* 0x000000080c137981 */ /* 0x000ea2000c1e9900 */
[----:B------:R-:W-:Y:S01]  /*09b0*/  MOV R20, R14 ;  /* 0x0000000e00147202 */ /* 0x000fe20000000f00 */
[----:B------:R-:W-:Y:S01]  /*09c0*/  BSSY.RECONVERGENT B2, `(.L_x_10) ;  /* 0x0000031000027945 */ /* 0x000fe20003800200 */
[----:B------:R-:W-:Y:S01]  /*09d0*/  HFMA2 R14, -RZ, RZ, 0, 4.76837158203125e-07 ;  /* 0x00000008ff0e7431 */ /* 0x000fe200000001ff */
[----:B--2---:R-:W-:-:S13]  /*09e0*/  ISETP.GE.AND P0, PT, R19, RZ, PT ;  /* 0x000000ff1300720c */ /* 0x004fda0003f06270 */
[----:B------:R-:W-:Y:S05]  /*09f0*/  @!P0 BRA `(.L_x_11) ;  /* 0x0000000000b48947 */ /* 0x000fea0003800000 */
[----:B------:R-:W0:Y:S02]  /*0a00*/  LDC.64 R12, c[0x0][0x3a8] ;  /* 0x0000ea00ff0c7b82 */ /* 0x000e240000000a00 */
[----:B0-----:R-:W-:-:S06]  /*0a10*/  IMAD.WIDE.U32 R12, R19, 0x10, R12 ;  /* 0x00000010130c7825 */ /* 0x001fcc00078e000c */
[----:B------:R-:W2:Y:S01]  /*0a20*/  LDG.E.128.CONSTANT R12, desc[UR8][R12.64] ;  /* 0x000000080c0c7981 */ /* 0x000ea2000c1e9d00 */
[----:B------:R-:W-:Y:S02]  /*0a30*/  ISETP.GE.AND P0, PT, R19, UR10, PT ;  /* 0x0000000a13007c0c */ /* 0x000fe4000bf06270 */
[----:B------:R-:W-:Y:S01]  /*0a40*/  IADD3 R20, PT, PT, R20, 0x1, RZ ;  /* 0x0000000114147810 */ /* 0x000fe20007ffe0ff */
[----:B--2---:R-:W-:Y:S01]  /*0a50*/  FADD R21, -R10, R14 ;  /* 0x0000000e0a157221 */ /* 0x004fe20000000100 */
[----:B------:R-:W-:Y:S01]  /*0a60*/  FADD R14, -R9, R13 ;  /* 0x0000000d090e7221 */ /* 0x000fe20000000100 */
[----:B------:R-:W-:Y:S02]  /*0a70*/  FADD R23, -R8, R12 ;  /* 0x0000000c08177221 */ /* 0x000fe40000000100 */
[----:B------:R-:W-:-:S04]  /*0a80*/  FFMA R25, R21, R21, UR7 ;  /* 0x0000000715197e23 */ /* 0x000fc80008000015 */
[----:B------:R-:W-:-:S04]  /*0a90*/  FFMA R22, R14, R14, R25 ;  /* 0x0000000e0e167223 */ /* 0x000fc80000000019 */
[----:B------:R-:W-:Y:S01]  /*0aa0*/  FFMA R22, R23, R23, R22 ;  /* 0x0000001717167223 */ /* 0x000fe20000000016 */
[----:B------:R-:W-:Y:S06]  /*0ab0*/  @!P0 BRA `(.L_x_12) ;  /* 0x0000000000288947 */ /* 0x000fec0003800000 */
[----:B------:R-:W0:Y:S01]  /*0ac0*/  S2R R25, SR_CgaCtaId ;  /* 0x0000000000197919 */ /* 0x000e220000008800 */
[----:B------:R-:W-:Y:S01]  /*0ad0*/  MOV R24, 0x400 ;  /* 0x0000040000187802 */ /* 0x000fe20000000f00 */
[----:B------:R-:W-:Y:S05]  /*0ae0*/  WARPSYNC.ALL ;  /* 0x0000000000007948 */ /* 0x000fea0003800000 */
[----:B------:R-:W-:-:S04]  /*0af0*/  IADD3 R12, PT, PT, R24, 0x800, RZ ;  /* 0x00000800180c7810 */ /* 0x000fc80007ffe0ff */
[----:B0-----:R-:W-:-:S04]  /*0b00*/  LEA R13, R25, R12, 0x18 ;  /* 0x0000000c190d7211 */ /* 0x001fc800078ec0ff */
[----:B------:R-:W-:-:S05]  /*0b10*/  LEA R12, R18, R13, 0x2 ;  /* 0x0000000d120c7211 */ /* 0x000fca00078e10ff */
[----:B------:R-:W0:Y:S02]  /*0b20*/  LDS R13, [R12] ;  /* 0x000000000c0d7984 */ /* 0x000e240000000800 */
[----:B0-----:R-:W-:-:S13]  /*0b30*/  FSETP.GE.AND P0, PT, R22, R13, PT ;  /* 0x0000000d1600720b */ /* 0x001fda0003f06000 */
[----:B------:R-:W-:-:S13]  /*0b40*/  VOTE.ALL P0, P0 ;  /* 0x0000000000ff7806 */ /* 0x000fda0000000000 */
[----:B------:R-:W-:Y:S05]  /*0b50*/  @!P0 BRA `(.L_x_13) ;  /* 0x0000000000308947 */ /* 0x000fea0003800000 */
.L_x_12:
[----:B------:R-:W-:-:S13]  /*0b60*/  FSETP.GEU.AND P0, PT, |R22|, 1.175494350822287508e-38, PT ;  /* 0x008000001600780b */ /* 0x000fda0003f0e200 */
[----:B------:R-:W-:-:S04]  /*0b70*/  @!P0 FMUL R22, R22, 16777216 ;  /* 0x4b80000016168820 */ /* 0x000fc80000400000 */
[----:B------:R-:W0:Y:S02]  /*0b80*/  MUFU.RSQ R12, R22 ;  /* 0x00000016000c7308 */ /* 0x000e240000001400 */
[----:B0-----:R-:W-:-:S04]  /*0b90*/  @!P0 FMUL R12, R12, 4096 ;  /* 0x458000000c0c8820 */ /* 0x001fc80000400000 */
[----:B------:R-:W-:-:S04]  /*0ba0*/  FMUL R15, R15, R12 ;  /* 0x0000000c0f0f7220 */ /* 0x000fc80000400000 */
[----:B------:R-:W-:-:S04]  /*0bb0*/  FMUL R15, R12, R15 ;  /* 0x0000000f0c0f7220 */ /* 0x000fc80000400000 */
[----:B------:R-:W-:-:S04]  /*0bc0*/  FMUL R15, R12, R15 ;  /* 0x0000000f0c0f7220 */ /* 0x000fc80000400000 */
[-C--:B------:R-:W-:Y:S01]  /*0bd0*/  FFMA R5, R14, R15.reuse, R5 ;  /* 0x0000000f0e057223 */ /* 0x080fe20000000005 */
[-C--:B------:R-:W-:Y:S01]  /*0be0*/  FFMA R4, R23, R15.reuse, R4 ;  /* 0x0000000f17047223 */ /* 0x080fe20000000004 */
[----:B------:R-:W-:Y:S01]  /*0bf0*/  FFMA R6, R21, R15, R6 ;  /* 0x0000000f15067223 */ /* 0x000fe20000000006 */
[----:B------:R-:W-:Y:S01]  /*0c00*/  MOV R14, R20 ;  /* 0x00000014000e7202 */ /* 0x000fe20000000f00 */
[----:B------:R-:W-:Y:S06]  /*0c10*/  BRA `(.L_x_11) ;  /* 0x00000000002c7947 */ /* 0x000fec0003800000 */
.L_x_13:
[----:B------:R-:W-:Y:S01]  /*0c20*/  ISETP.NE.AND P0, PT, R3, R0, PT ;  /* 0x000000000300720c */ /* 0x000fe20003f05270 */
[----:B------:R-:W-:-:S12]  /*0c30*/  HFMA2 R14, -RZ, RZ, 0, 0 ;  /* 0x00000000ff0e7431 */ /* 0x000fd800000001ff */
[----:B------:R-:W-:Y:S02]  /*0c40*/  @!P0 IADD3 R12, PT, PT, R24, 0x400, RZ ;  /* 0x00000400180c8810 */ /* 0x000fe40007ffe0ff */
[C---:B------:R-:W-:Y:S02]  /*0c50*/  @!P0 LEA R13, R25.reuse, R24, 0x18 ;  /* 0x00000018190d8211 */ /* 0x040fe400078ec0ff */
[----:B------:R-:W-:Y:S02]  /*0c60*/  @!P0 LEA R25, R25, R12, 0x18 ;  /* 0x0000000c19198211 */ /* 0x000fe400078ec0ff */
[C---:B------:R-:W-:Y:S02]  /*0c70*/  @!P0 LEA R13, R18.reuse, R13, 0x2 ;  /* 0x0000000d120d8211 */ /* 0x040fe400078e10ff */
[C---:B------:R-:W-:Y:S02]  /*0c80*/  @!P0 LEA R12, R18.reuse, R25, 0x2 ;  /* 0x00000019120c8211 */ /* 0x040fe400078e10ff */
[----:B------:R-:W-:Y:S01]  /*0c90*/  IADD3 R18, PT, PT, R18, 0x1, RZ ;  /* 0x0000000112127810 */ /* 0x000fe20007ffe0ff */
[----:B------:R-:W-:Y:S04]  /*0ca0*/  @!P0 STS [R13], R20 ;  /* 0x000000140d008388 */ /* 0x000fe80000000800 */
[----:B------:R0:W-:Y:S02]  /*0cb0*/  @!P0 STS [R12], R11 ;  /* 0x0000000b0c008388 */ /* 0x0001e40000000800 */
[----:B0-----:R-:W-:-:S07]  /*0cc0*/  SHF.L.U32 R11, R19, 0x3, RZ ;  /* 0x00000003130b7819 */ /* 0x001fce00000006ff */
.L_x_11:
[----:B------:R-:W-:Y:S05]  /*0cd0*/  BSYNC.RECONVERGENT B2 ;  /* 0x0000000000027941 */ /* 0x000fea0003800200 */
.L_x_10:
[----:B------:R-:W-:-:S13]  /*0ce0*/  ISETP.GE.AND P0, PT, R14, 0x8, PT ;  /* 0x000000080e00780c */ /* 0x000fda0003f06270 */
[----:B------:R-:W-:Y:S05]  /*0cf0*/  @!P0 BRA `(.L_x_14) ;  /* 0xfffffffc001c8947 */ /* 0x000fea000383ffff */
.L_x_9:
[----:B------:R-:W-:Y:S05]  /*0d00*/  BSYNC.RECONVERGENT B1 ;  /* 0x0000000000017941 */ /* 0x000fea0003800200 */
.L_x_8:
[C---:B------:R-:W-:Y:S02]  /*0d10*/  ISETP.GT.AND P0, PT, R18.reuse, R3, PT ;  /* 0x000000031200720c */ /* 0x040fe40003f04270 */
[----:B------:R-:W-:-:S11]  /*0d20*/  IADD3 R18, PT, PT, R18, -0x1, RZ ;  /* 0xffffffff12127810 */ /* 0x000fd60007ffe0ff */
[----:B------:R-:W-:Y:S05]  /*0d30*/  @P0 BRA `(.L_x_15) ;  /* 0xfffffff800d80947 */ /* 0x000fea000383ffff */
[----:B------:R-:W-:Y:S05]  /*0d40*/  BSYNC.RECONVERGENT B0 ;  /* 0x0000000000007941 */ /* 0x000fea0003800200 */
.L_x_7:
[----:B------:R-:W0:Y:S08]  /*0d50*/  LDC.64 R20, c[0x0][0x3c8] ;  /* 0x0000f200ff147b82 */ /* 0x000e300000000a00 */
[----:B------:R-:W1:Y:S01]  /*0d60*/  LDC.64 R12, c[0x0][0x3b8] ;  /* 0x0000ee00ff0c7b82 */ /* 0x000e620000000a00 */
[----:B0-----:R-:W2:Y:S01]  /*0d70*/  LDG.E.CONSTANT R20, desc[UR8][R20.64] ;  /* 0x0000000814147981 */ /* 0x001ea2000c1e9900 */
[----:B-1----:R-:W-:Y:S01]  /*0d80*/  IMAD.WIDE R12, R7, 0x10, R12 ;  /* 0x00000010070c7825 */ /* 0x002fe200078e020c */
[----:B--2---:R-:W-:-:S13]  /*0d90*/  ISETP.GE.AND P0, PT, R20, 0x1, PT ;  /* 0x000000011400780c */ /* 0x004fda0003f06270 */
[----:B------:R-:W0:Y:S01]  /*0da0*/  @P0 LDC.64 R14, c[0x0][0x3b0] ;  /* 0x0000ec00ff0e0b82 */ /* 0x000e220000000a00 */
[----:B------:R-:W2:Y:S07]  /*0db0*/  @P0 LDG.E.128 R8, desc[UR8][R12.64] ;  /* 0x000000080c080981 */ /* 0x000eae000c1e1d00 */
[----:B------:R-:W1:Y:S01]  /*0dc0*/  @P0 LDC R22, c[0x0][0x388] ;  /* 0x0000e200ff160b82 */ /* 0x000e620000000800 */
[----:B0-----:R-:W-:Y:S02]  /*0dd0*/  @P0 IMAD.WIDE R14, R7, 0x8, R14 ;  /* 0x00000008070e0825 */ /* 0x001fe400078e020e */
[----:B------:R-:W1:Y:S04]  /*0de0*/  LDG.E R7, desc[UR8][R12.64+0xc] ;  /* 0x00000c080c077981 */ /* 0x000e68000c1e1900 */
[----:B------:R-:W3:Y:S01]  /*0df0*/  @P0 LDG.E.64 R18, desc[UR8][R14.64] ;  /* 0x000000080e120981 */ /* 0x000ee2000c1e1b00 */
[----:B--2---:R-:W-:Y:S01]  /*0e00*/  @P0 FADD R11, R4, -R8 ;  /* 0x80000008040b0221 */ /* 0x004fe20000000000 */
[----:B------:R-:W-:Y:S01]  /*0e10*/  @P0 FADD R8, R5, -R9 ;  /* 0x8000000905080221 */ /* 0x000fe20000000000 */
[----:B------:R-:W-:-:S04]  /*0e20*/  @P0 FADD R10, R6, -R10 ;  /* 0x8000000a060a0221 */ /* 0x000fc80000000000 */
[-C--:B-1----:R-:W-:Y:S01]  /*0e30*/  @P0 FFMA R7, R10, R22.reuse, R7 ;  /* 0x000000160a070223 */ /* 0x082fe20000000007 */
[-C--:B---3--:R-:W-:Y:S01]  /*0e40*/  @P0 FFMA R18, R11, R22.reuse, R18 ;  /* 0x000000160b120223 */ /* 0x088fe20000000012 */
[----:B------:R-:W-:-:S05]  /*0e50*/  @P0 FFMA R19, R8, R22, R19 ;  /* 0x0000001608130223 */ /* 0x000fca0000000013 */
[----:B------:R0:W-:Y:S04]  /*0e60*/  @P0 STG.E.64 desc[UR8][R14.64], R18 ;  /* 0x000000120e000986 */ /* 0x0001e8000c101b08 */
[----:B------:R0:W-:Y:S01]  /*0e70*/  STG.E.128 desc[UR8][R12.64], R4 ;  /* 0x000000040c007986 */ /* 0x0001e2000c101d08 */
[----:B------:R-:W-:Y:S05]  /*0e80*/  @!P1 BRA `(.L_x_16) ;  /* 0xfffffff800189947 */ /* 0x000fea000383ffff */
[----:B------:R-:W-:Y:S05]  /*0e90*/  EXIT ;  /* 0x000000000000794d */ /* 0x000fea0003800000 */
.L_x_17:
        /* <DEDUP_REMOVED lines=14> */
.L_x_181:


//--------------------- .text._Z10SortKerneliiPiPKiPViS_S_ --------------------------
	.section	.text._Z10SortKerneliiPiPKiPViS_S_,"ax",@progbits
	.align	128
        .global         _Z10SortKerneliiPiPKiPViS_S_
        .type           _Z10SortKerneliiPiPKiPViS_S_,@function
        .size           _Z10SortKerneliiPiPKiPViS_S_,(.L_x_182 - _Z10SortKerneliiPiPKiPViS_S_)
        .other          _Z10SortKerneliiPiPKiPViS_S_,@"STO_CUDA_ENTRY STV_DEFAULT"
_Z10SortKerneliiPiPKiPViS_S_:
.text._Z10SortKerneliiPiPKiPViS_S_:
[----:B------:R-:W-:Y:S08]  /*0000*/  LDC R1, c[0x0][0x37c] ;  /* 0x0000df00ff017b82 */ /* 0x000ff00000000800 */
[----:B------:R-:W0:Y:S01]  /*0010*/  LDC.64 R2, c[0x0][0x3a8] ;  /* 0x0000ea00ff027b82 */ /* 0x000e220000000a00 */
[----:B------:R-:W0:Y:S01]  /*0020*/  LDCU.64 UR6, c[0x0][0x358] ;  /* 0x00006b00ff0677ac */ /* 0x000e220008000a00 */
[----:B------:R-:W1:Y:S01]  /*0030*/  S2R R4, SR_TID.X ;  /* 0x0000000000047919 */ /* 0x000e620000002100 */
[----:B------:R-:W2:Y:S01]  /*0040*/  LDCU UR5, c[0x0][0x360] ;  /* 0x00006c00ff0577ac */ /* 0x000ea20008000800 */
[----:B------:R-:W3:Y:S01]  /*0050*/  S2R R5, SR_CTAID.X ;  /* 0x0000000000057919 */ /* 0x000ee20000002500 */
[----:B------:R-:W4:Y:S01]  /*0060*/  LDCU UR8, c[0x0][0x380] ;  /* 0x00007000ff0877ac */ /* 0x000f220008000800 */
[----:B0-----:R-:W5:Y:S01]  /*0070*/  LDG.E.CONSTANT R0, desc[UR6][R2.64] ;  /* 0x0000000602007981 */ /* 0x001f62000c1e9900 */
[----:B------:R-:W2:Y:S02]  /*0080*/  LDCU UR4, c[0x0][0x370] ;  /* 0x00006e00ff0477ac */ /* 0x000ea40008000800 */
[----:B--2---:R-:W-:-:S06]  /*0090*/  UIMAD UR4, UR5, UR4, URZ ;  /* 0x00000004050472a4 */ /* 0x004fcc000f8e02ff */
[----:B-1----:R-:W-:-:S05]  /*00a0*/  IADD3 R4, PT, PT, R4, -UR4, RZ ;  /* 0x8000000404047c10 */ /* 0x002fca000fffe0ff */
[----:B---3--:R-:W-:-:S05]  /*00b0*/  IMAD R4, R5, UR5, R4 ;  /* 0x0000000505047c24 */ /* 0x008fca000f8e0204 */
[----:B----4-:R-:W-:-:S04]  /*00c0*/  IADD3.X R13, PT, PT, R4, UR8, RZ, PT, !PT ;  /* 0x00000008040d7c10 */ /* 0x010fc8000bffe4ff */
[----:B-----5:R-:W-:-:S13]  /*00d0*/  ISETP.GE.AND P0, PT, R13, R0, PT ;  /* 0x000000000d00720c */ /* 0x020fda0003f06270 */
[----:B------:R-:W-:Y:S05]  /*00e0*/  @!P0 EXIT ;  /* 0x000000000000894d */ /* 0x000fea0003800000 */
[----:B------:R-:W0:Y:S01]  /*00f0*/  LDC.64 R2, c[0x0][0x390] ;  /* 0x0000e400ff027b82 */ /* 0x000e220000000a00 */
[----:B------:R-:W1:Y:S07]  /*0100*/  LDCU UR5, c[0x0][0x384] ;  /* 0x00007080ff0577ac */ /* 0x000e6e0008000800 */
[----:B------:R-:W2:Y:S08]  /*0110*/  LDC.64 R4, c[0x0][0x388] ;  /* 0x0000e200ff047b82 */ /* 0x000eb00000000a00 */
[----:B------:R-:W3:Y:S08]  /*0120*/  LDC.64 R6, c[0x0][0x398] ;  /* 0x0000e600ff067b82 */ /* 0x000ef00000000a00 */
[----:B-1----:R-:W4:Y:S02]  /*0130*/  LDC.64 R8, c[0x0][0x3a0] ;  /* 0x0000e800ff087b82 */ /* 0x002f240000000a00 */
.L_x_41:
[----:B---34-:R-:W-:-:S05]  /*0140*/  IMAD.WIDE R10, R13, 0x4, R6 ;  /* 0x000000040d0a7825 */ /* 0x018fca00078e0206 */
[----:B------:R-:W3:Y:S01]  /*0150*/  LDG.E.STRONG.SYS R15, desc[UR6][R10.64] ;  /* 0x000000060a0f7981 */ /* 0x000ee2000c1f5900 */
[----:B------:R-:W-:Y:S05]  /*0160*/  YIELD ;  /* 0x0000000000007946 */ /* 0x000fea0003800000 */
[----:B---3--:R-:W-:-:S13]  /*0170*/  ISETP.GE.AND P0, PT, R15, RZ, PT ;  /* 0x000000ff0f00720c */ /* 0x008fda0003f06270 */
[----:B------:R-:W-:Y:S05]  /*0180*/  @!P0 BRA `(.L_x_18) ;  /* 0x0000000800a48947 */ /* 0x000fea0003800000 */
[----:B------:R-:W-:-:S04]  /*0190*/  IMAD.SHL.U32 R11, R13, 0x8, RZ ;  /* 0x000000080d0b7824 */ /* 0x000fc800078e00ff */
[----:B----4-:R-:W-:-:S05]  /*01a0*/  IMAD.WIDE R10, R11, 0x4, R8 ;  /* 0x000000040b0a7825 */ /* 0x010fca00078e0208 */
[----:B------:R-:W3:Y:S01]  /*01b0*/  LDG.E R23, desc[UR6][R10.64] ;  /* 0x000000060a177981 */ /* 0x000ee2000c1e1900 */
[----:B------:R-:W-:Y:S01]  /*01c0*/  BSSY.RECONVERGENT B0, `(.L_x_19) ;  /* 0x0000011000007945 */ /* 0x000fe20003800200 */
[----:B------:R-:W-:Y:S01]  /*01d0*/  HFMA2 R17, -RZ, RZ, 0, 0 ;  /* 0x00000000ff117431 */ /* 0x000fe200000001ff */
[----:B---3--:R-:W-:-:S13]  /*01e0*/  ISETP.GE.AND P0, PT, R23, RZ, PT ;  /* 0x000000ff1700720c */ /* 0x008fda0003f06270 */
[----:B------:R-:W-:Y:S05]  /*01f0*/  @!P0 BRA `(.L_x_20) ;  /* 0x0000000000348947 */ /* 0x000fea0003800000 */
[----:B------:R-:W-:-:S13]  /*0200*/  ISETP.GE.AND P0, PT, R23, UR5, PT ;  /* 0x0000000517007c0c */ /* 0x000fda000bf06270 */
[----:B------:R-:W-:Y:S05]  /*0210*/  @!P0 BRA `(.L_x_21) ;  /* 0x00000000001c8947 */ /* 0x000fea0003800000 */
[----:B0-----:R-:W-:-:S06]  /*0220*/  IMAD.WIDE.U32 R20, R23, 0x4, R2 ;  /* 0x0000000417147825 */ /* 0x001fcc00078e0002 */
[----:B------:R-:W3:Y:S01]  /*0230*/  LDG.E.CONSTANT R20, desc[UR6][R20.64] ;  /* 0x0000000614147981 */ /* 0x000ee2000c1e9900 */
[----:B------:R-:W-:-:S04]  /*0240*/  IMAD.WIDE.U32 R18, R23, 0x4, R6 ;  /* 0x0000000417127825 */ /* 0x000fc800078e0006 */
[----:B------:R-:W-:Y:S01]  /*0250*/  IMAD.MOV.U32 R17, RZ, RZ, 0x1 ;  /* 0x00000001ff117424 */ /* 0x000fe200078e00ff */
[----:B------:R3:W-:Y:S02]  /*0260*/  STG.E.STRONG.SYS desc[UR6][R18.64], R15 ;  /* 0x0000000f12007986 */ /* 0x0007e4000c115906 */
[----:B---3--:R-:W-:Y:S01]  /*0270*/  IADD3 R15, PT, PT, R15, R20, RZ ;  /* 0x000000140f0f7210 */ /* 0x008fe20007ffe0ff */
[----:B------:R-:W-:Y:S06]  /*0280*/  BRA `(.L_x_20) ;  /* 0x0000000000107947 */ /* 0x000fec0003800000 */
.L_x_21:
[C---:B--2---:R-:W-:Y:S01]  /*0290*/  IMAD.WIDE.U32 R18, R15.reuse, 0x4, R4 ;  /* 0x000000040f127825 */ /* 0x044fe200078e0004 */
[----:B------:R-:W-:-:S03]  /*02a0*/  IADD3 R15, PT, PT, R15, 0x1, RZ ;  /* 0x000000010f0f7810 */ /* 0x000fc60007ffe0ff */
[----:B------:R-:W-:Y:S01]  /*02b0*/  IMAD.MOV.U32 R17, RZ, RZ, 0x1 ;  /* 0x00000001ff117424 */ /* 0x000fe200078e00ff */
[----:B------:R1:W-:Y:S06]  /*02c0*/  STG.E desc[UR6][R18.64], R23 ;  /* 0x0000001712007986 */ /* 0x0003ec000c101906 */
.L_x_20:
[----:B------:R-:W-:Y:S05]  /*02d0*/  BSYNC.RECONVERGENT B0 ;  /* 0x0000000000007941 */ /* 0x000fea0003800200 */
.L_x_19:
[----:B------:R-:W3:Y:S01]  /*02e0*/  LDG.E R25, desc[UR6][R10.64+0x4] ;  /* 0x000004060a197981 */ /* 0x000ee2000c1e1900 */
[----:B------:R-:W-:Y:S01]  /*02f0*/  BSSY.RECONVERGENT B0, `(.L_x_22) ;  /* 0x0000015000007945 */ /* 0x000fe20003800200 */
[----:B---3--:R-:W-:-:S13]  /*0300*/  ISETP.GE.AND P0, PT, R25, RZ, PT ;  /* 0x000000ff1900720c */ /* 0x008fda0003f06270 */
[----:B------:R-:W-:Y:S05]  /*0310*/  @!P0 BRA `(.L_x_23) ;  /* 0x0000000000488947 */ /* 0x000fea0003800000 */
[----:B------:R-:W-:-:S13]  /*0320*/  ISETP.GT.AND P0, PT, R23, -0x1, PT ;  /* 0xffffffff1700780c */ /* 0x000fda0003f04270 */
[C---:B-1----:R-:W-:Y:S01]  /*0330*/  @!P0 LEA R18, P1, R17.reuse, R10, 0x2 ;  /* 0x0000000a11128211 */ /* 0x042fe200078210ff */
[----:B------:R-:W-:Y:S02]  /*0340*/  @!P0 IMAD.MOV.U32 R21, RZ, RZ, -0x1 ;  /* 0xffffffffff158424 */ /* 0x000fe400078e00ff */
[----:B------:R-:W-:Y:S01]  /*0350*/  VIADD R17, R17, 0x1 ;  /* 0x0000000111117836 */ /* 0x000fe20000000000 */
[----:B------:R-:W-:Y:S02]  /*0360*/  @!P0 IADD3.X R19, PT, PT, RZ, R11, RZ, P1, !PT ;  /* 0x0000000bff138210 */ /* 0x000fe40000ffe4ff */
[----:B------:R1:W-:Y:S04]  /*0370*/  @!P0 STG.E desc[UR6][R10.64+0x4], R21 ;  /* 0x000004150a008986 */ /* 0x0003e8000c101906 */
[----:B------:R1:W-:Y:S01]  /*0380*/  @!P0 STG.E desc[UR6][R18.64], R25 ;  /* 0x0000001912008986 */ /* 0x0003e2000c101906 */
[----:B------:R-:W-:-:S13]  /*0390*/  ISETP.GE.AND P0, PT, R25, UR5, PT ;  /* 0x0000000519007c0c */ /* 0x000fda000bf06270 */
[----:B-1----:R-:W-:Y:S05]  /*03a0*/  @!P0 BRA `(.L_x_24) ;  /* 0x0000000000188947 */ /* 0x002fea0003800000 */
[----:B0-----:R-:W-:-:S06]  /*03b0*/  IMAD.WIDE.U32 R20, R25, 0x4, R2 ;  /* 0x0000000419147825 */ /* 0x001fcc00078e0002 */
[----:B------:R-:W3:Y:S01]  /*03c0*/  LDG.E.CONSTANT R20, desc[UR6][R20.64] ;  /* 0x0000000614147981 */ /* 0x000ee2000c1e9900 */
[----:B------:R-:W-:-:S05]  /*03d0*/  IMAD.WIDE.U32 R18, R25, 0x4, R6 ;  /* 0x0000000419127825 */ /* 0x000fca00078e0006 */
[----:B------:R3:W-:Y:S02]  /*03e0*/  STG.E.STRONG.SYS desc[UR6][R18.64], R15 ;  /* 0x0000000f12007986 */ /* 0x0007e4000c115906 */
[----:B---3--:R-:W-:Y:S01]  /*03f0*/  IADD3 R15, PT, PT, R15, R20, RZ ;  /* 0x000000140f0f7210 */ /* 0x008fe20007ffe0ff */
[----:B------:R-:W-:Y:S06]  /*0400*/  BRA `(.L_x_23) ;  /* 0x00000000000c7947 */ /* 0x000fec0003800000 */
.L_x_24:
[----:B--2---:R-:W-:-:S04]  /*0410*/  IMAD.WIDE R18, R15, 0x4, R4 ;  /* 0x000000040f127825 */ /* 0x004fc800078e0204 */
[----:B------:R-:W-:Y:S01]  /*0420*/  VIADD R15, R15, 0x1 ;  /* 0x000000010f0f7836 */ /* 0x000fe20000000000 */
[----:B------:R3:W-:Y:S06]  /*0430*/  STG.E desc[UR6][R18.64], R25 ;  /* 0x0000001912007986 */ /* 0x0007ec000c101906 */
.L_x_23:
[----:B------:R-:W-:Y:S05]  /*0440*/  BSYNC.RECONVERGENT B0 ;  /* 0x0000000000007941 */ /* 0x000fea0003800200 */
.L_x_22:
[----:B-1----:R-:W4:Y:S01]  /*0450*/  LDG.E R23, desc[UR6][R10.64+0x8] ;  /* 0x000008060a177981 */ /* 0x002f22000c1e1900 */
[----:B------:R-:W-:Y:S01]  /*0460*/  BSSY.RECONVERGENT B0, `(.L_x_25) ;  /* 0x0000014000007945 */ /* 0x000fe20003800200 */
[----:B----4-:R-:W-:-:S13]  /*0470*/  ISETP.GE.AND P0, PT, R23, RZ, PT ;  /* 0x000000ff1700720c */ /* 0x010fda0003f06270 */
[----:B------:R-:W-:Y:S05]  /*0480*/  @!P0 BRA `(.L_x_26) ;  /* 0x0000000000448947 */ /* 0x000fea0003800000 */
[----:B------:R-:W-:-:S13]  /*0490*/  ISETP.NE.AND P0, PT, R17, 0x2, PT ;  /* 0x000000021100780c */ /* 0x000fda0003f05270 */
[----:B------:R-:W-:Y:S01]  /*04a0*/  @P0 MOV R21, 0xffffffff ;  /* 0xffffffff00150802 */ /* 0x000fe20000000f00 */
[----:B---3--:R-:W-:-:S04]  /*04b0*/  @P0 IMAD.WIDE.U32 R18, R17, 0x4, R10 ;  /* 0x0000000411120825 */ /* 0x008fc800078e000a */
[----:B------:R1:W-:Y:S01]  /*04c0*/  @P0 STG.E desc[UR6][R10.64+0x8], R21 ;  /* 0x000008150a000986 */ /* 0x0003e2000c101906 */
[----:B------:R-:W-:-:S03]  /*04d0*/  VIADD R17, R17, 0x1 ;  /* 0x0000000111117836 */ /* 0x000fc60000000000 */
[----:B------:R1:W-:Y:S01]  /*04e0*/  @P0 STG.E desc[UR6][R18.64], R23 ;  /* 0x0000001712000986 */ /* 0x0003e2000c101906 */
        /* <DEDUP_REMOVED lines=8> */
.L_x_27:
[----:B--2---:R-:W-:-:S04]  /*0570*/  IMAD.WIDE R18, R15, 0x4, R4 ;  /* 0x000000040f127825 */ /* 0x004fc800078e0204 */
[----:B------:R-:W-:Y:S01]  /*0580*/  VIADD R15, R15, 0x1 ;  /* 0x000000010f0f7836 */ /* 0x000fe20000000000 */
[----:B------:R1:W-:Y:S06]  /*0590*/  STG.E desc[UR6][R18.64], R23 ;  /* 0x0000001712007986 */ /* 0x0003ec000c101906 */
.L_x_26:
[----:B------:R-:W-:Y:S05]  /*05a0*/  BSYNC.RECONVERGENT B0 ;  /* 0x0000000000007941 */ /* 0x000fea0003800200 */
.L_x_25:
        /* <DEDUP_REMOVED lines=18> */
.L_x_30:
[----:B--2---:R-:W-:-:S04]  /*06d0*/  IMAD.WIDE R18, R15, 0x4, R4 ;  /* 0x000000040f127825 */ /* 0x004fc800078e0204 */
[----:B------:R-:W-:Y:S01]  /*06e0*/  VIADD R15, R15, 0x1 ;  /* 0x000000010f0f7836 */ /* 0x000fe20000000000 */
[----:B------:R1:W-:Y:S06]  /*06f0*/  STG.E desc[UR6][R18.64], R23 ;  /* 0x0000001712007986 */ /* 0x0003ec000c101906 */
.L_x_29:
[----:B------:R-:W-:Y:S05]  /*0700*/  BSYNC.RECONVERGENT B0 ;  /* 0x0000000000007941 */ /* 0x000fea0003800200 */
.L_x_28:
        /* <DEDUP_REMOVED lines=18> */
.L_x_33:
[----:B--2---:R-:W-:-:S04]  /*0830*/  IMAD.WIDE R18, R15, 0x4, R4 ;  /* 0x000000040f127825 */ /* 0x004fc800078e0204 */
[----:B------:R-:W-:Y:S01]  /*0840*/  VIADD R15, R15, 0x1 ;  /* 0x000000010f0f7836 */ /* 0x000fe20000000000 */
[----:B------:R1:W-:Y:S06]  /*0850*/  STG.E desc[UR6][R18.64], R23 ;  /* 0x0000001712007986 */ /* 0x0003ec000c101906 */
.L_x_32:
[----:B------:R-:W-:Y:S05]  /*0860*/  BSYNC.RECONVERGENT B0 ;  /* 0x0000000000007941 */ /* 0x000fea0003800200 */
.L_x_31:
        /* <DEDUP_REMOVED lines=18> */
.L_x_36:
[C---:B--2---:R-:W-:Y:S01]  /*0990*/  IMAD.WIDE R18, R15.reuse, 0x4, R4 ;  /* 0x000000040f127825 */ /* 0x044fe200078e0204 */
[----:B------:R-:W-:-:S04]  /*09a0*/  IADD3 R15, PT, PT, R15, 0x1, RZ ;  /* 0x000000010f0f7810 */ /* 0x000fc80007ffe0ff */
[----:B------:R1:W-:Y:S03]  /*09b0*/  STG.E desc[UR6][R18.64], R23 ;  /* 0x0000001712007986 */ /* 0x0003e6000c101906 */
.L_x_35:
[----:B------:R-:W-:Y:S05]  /*09c0*/  BSYNC.RECONVERGENT B0 ;  /* 0x0000000000007941 */ /* 0x000fea0003800200 */
.L_x_34:
[----:B-1----:R-:W4:Y:S01]  /*09d0*/  LDG.E R23, desc[UR6][R10.64+0x18] ;  /* 0x000018060a177981 */ /* 0x002f22000c1e1900 */
[----:B------:R-:W-:Y:S01]  /*09e0*/  BSSY.RECONVERGENT B0, `(.L_x_37) ;  /* 0x0000014000007945 */ /* 0x000fe20003800200 */
[----:B----4-:R-:W-:-:S13]  /*09f0*/  ISETP.GE.AND P0, PT, R23, RZ, PT ;  /* 0x000000ff1700720c */ /* 0x010fda0003f06270 */
[----:B------:R-:W-:Y:S05]  /*0a00*/  @!P0 BRA `(.L_x_38) ;  /* 0x0000000000448947 */ /* 0x000fea0003800000 */
[----:B------:R-:W-:-:S13]  /*0a10*/  ISETP.NE.AND P0, PT, R17, 0x6, PT ;  /* 0x000000061100780c */ /* 0x000fda0003f05270 */
[----:B------:R-:W-:Y:S02]  /*0a20*/  @P0 IMAD.MOV.U32 R21, RZ, RZ, -0x1 ;  /* 0xffffffffff150424 */ /* 0x000fe400078e00ff */
[C---:B---3--:R-:W-:Y:S01]  /*0a30*/  @P0 IMAD.WIDE.U32 R18, R17.reuse, 0x4, R10 ;  /* 0x0000000411120825 */ /* 0x048fe200078e000a */
[----:B------:R-:W-:Y:S02]  /*0a40*/  IADD3 R17, PT, PT, R17, 0x1, RZ ;  /* 0x0000000111117810 */ /* 0x000fe40007ffe0ff */
[----:B------:R1:W-:Y:S04]  /*0a50*/  @P0 STG.E desc[UR6][R10.64+0x18], R21 ;  /* 0x000018150a000986 */ /* 0x0003e8000c101906 */
        /* <DEDUP_REMOVED lines=9> */
.L_x_39:
[----:B--2---:R-:W-:-:S04]  /*0af0*/  IMAD.WIDE R18, R15, 0x4, R4 ;  /* 0x000000040f127825 */ /* 0x004fc800078e0204 */
[----:B------:R-:W-:Y:S01]  /*0b00*/  VIADD R15, R15, 0x1 ;  /* 0x000000010f0f7836 */ /* 0x000fe20000000000 */
[----:B------:R1:W-:Y:S06]  /*0b10*/  STG.E desc[UR6][R18.64], R23 ;  /* 0x0000001712007986 */ /* 0x0003ec000c101906 */
.L_x_38:
[----:B------:R-:W-:Y:S05]  /*0b20*/  BSYNC.RECONVERGENT B0 ;  /* 0x0000000000007941 */ /* 0x000fea0003800200 */
.L_x_37:
[----:B-1----:R-:W4:Y:S02]  /*0b30*/  LDG.E R23, desc[UR6][R10.64+0x1c] ;  /* 0x00001c060a177981 */ /* 0x002f24000c1e1900 */
[----:B----4-:R-:W-:-:S13]  /*0b40*/  ISETP.GE.AND P0, PT, R23, RZ, PT ;  /* 0x000000ff1700720c */ /* 0x010fda0003f06270 */
[----:B------:R-:W-:Y:S05]  /*0b50*/  @!P0 BRA `(.L_x_40) ;  /* 0x00000000002c8947 */ /* 0x000fea0003800000 */
[----:B------:R-:W-:Y:S02]  /*0b60*/  ISETP.GE.AND P1, PT, R23, UR5, PT ;  /* 0x0000000517007c0c */ /* 0x000fe4000bf26270 */
[----:B------:R-:W-:-:S11]  /*0b70*/  ISETP.NE.AND P0, PT, R17, 0x7, PT ;  /* 0x000000071100780c */ /* 0x000fd60003f05270 */
[----:B------:R-:W1:Y:S01]  /*0b80*/  @!P1 LDC.64 R20, c[0x0][0x388] ;  /* 0x0000e200ff149b82 */ /* 0x000e620000000a00 */
[----:B---3--:R-:W-:Y:S01]  /*0b90*/  @P1 IMAD.WIDE.U32 R18, R23, 0x4, R6 ;  /* 0x0000000417121825 */ /* 0x008fe200078e0006 */
[----:B------:R-:W-:-:S03]  /*0ba0*/  @P0 MOV R25, 0xffffffff ;  /* 0xffffffff00190802 */ /* 0x000fc60000000f00 */
[----:B------:R-:W-:Y:S02]  /*0bb0*/  @P0 IMAD.WIDE.U32 R16, R17, 0x4, R10 ;  /* 0x0000000411100825 */ /* 0x000fe400078e000a */
[----:B------:R4:W-:Y:S04]  /*0bc0*/  @P0 STG.E desc[UR6][R10.64+0x1c], R25 ;  /* 0x00001c190a000986 */ /* 0x0009e8000c101906 */
[----:B------:R4:W-:Y:S04]  /*0bd0*/  @P0 STG.E desc[UR6][R16.64], R23 ;  /* 0x0000001710000986 */ /* 0x0009e8000c101906 */
[----:B------:R4:W-:Y:S01]  /*0be0*/  @P1 STG.E.STRONG.SYS desc[UR6][R18.64], R15 ;  /* 0x0000000f12001986 */ /* 0x0009e2000c115906 */
[----:B-1----:R-:W-:-:S05]  /*0bf0*/  @!P1 IMAD.WIDE R20, R15, 0x4, R20 ;  /* 0x000000040f149825 */ /* 0x002fca00078e0214 */
[----:B------:R4:W-:Y:S02]  /*0c00*/  @!P1 STG.E desc[UR6][R20.64], R23 ;  /* 0x0000001714009986 */ /* 0x0009e4000c101906 */
.L_x_40:
[----:B------:R-:W-:-:S07]  /*0c10*/  IADD3 R13, PT, PT, R13, -UR4, RZ ;  /* 0x800000040d0d7c10 */ /* 0x000fce000fffe0ff */
.L_x_18:
[----:B------:R-:W-:Y:S01]  /*0c20*/  ISETP.GE.AND P0, PT, R13, R0, PT ;  /* 0x000000000d00720c */ /* 0x000fe20003f06270 */
[----:B------:R-:W-:Y:S05]  /*0c30*/  WARPSYNC.ALL ;  /* 0x0000000000007948 */ /* 0x000fea0003800000 */
[----:B------:R-:W-:Y:S07]  /*0c40*/  BAR.SYNC.DEFER_BLOCKING 0x0 ;  /* 0x0000000000007b1d */ /* 0x000fee0000010000 */
[----:B------:R-:W-:Y:S05]  /*0c50*/  @P0 BRA `(.L_x_41) ;  /* 0xfffffff400380947 */ /* 0x000fea000383ffff */
[----:B------:R-:W-:Y:S05]  /*0c60*/  EXIT ;  /* 0x000000000000794d */ /* 0x000fea0003800000 */
.L_x_42:
        /* <DEDUP_REMOVED lines=9> */
.L_x_182:


//--------------------- .text._Z19SummarizationKerneliiPViPKiPV6float4Pi --------------------------
	.section	.text._Z19SummarizationKerneliiPViPKiPV6float4Pi,"ax",@progbits
	.align	128
        .global         _Z19SummarizationKerneliiPViPKiPV6float4Pi
        .type           _Z19SummarizationKerneliiPViPKiPV6float4Pi,@function
        .size           _Z19SummarizationKerneliiPViPKiPV6float4Pi,(.L_x_178 - _Z19SummarizationKerneliiPViPKiPV6float4Pi)
        .other          _Z19SummarizationKerneliiPViPKiPV6float4Pi,@"STO_CUDA_ENTRY STV_DEFAULT"
_Z19SummarizationKerneliiPViPKiPV6float4Pi:
.text._Z19SummarizationKerneliiPViPKiPV6float4Pi:
[----:B------:R-:W-:Y:S08]  /*0000*/  LDC R1, c[0x0][0x37c] ;  /* 0x0000df00ff017b82 */ /* 0x000ff00000000800 */
[----:B------:R-:W0:Y:S01]  /*0010*/  LDC.64 R2, c[0x0][0x3a0] ;  /* 0x0000e800ff027b82 */ /* 0x000e220000000a00 */
[----:B------:R-:W0:Y:S01]  /*0020*/  LDCU.64 UR8, c[0x0][0x358] ;  /* 0x00006b00ff0877ac */ /* 0x000e220008000a00 */
[----:B------:R-:W1:Y:S01]  /*0030*/  S2R R6, SR_TID.X ;  /* 0x0000000000067919 */ /* 0x000e620000002100 */
[----:B------:R-:W1:Y:S01]  /*0040*/  S2R R5, SR_CTAID.X ;  /* 0x0000000000057919 */ /* 0x000e620000002500 */
[----:B------:R-:W1:Y:S04]  /*0050*/  LDCU UR5, c[0x0][0x360] ;  /* 0x00006c00ff0577ac */ /* 0x000e680008000800 */
[----:B------:R-:W2:Y:S01]  /*0060*/  S2UR UR6, SR_CgaCtaId ;  /* 0x00000000000679c3 */ /* 0x000ea20000008800 */
[----:B------:R-:W-:Y:S01]  /*0070*/  UMOV UR4, 0x400 ;  /* 0x0000040000047882 */ /* 0x000fe20000000000 */
[----:B------:R-:W3:Y:S01]  /*0080*/  LDCU UR11, c[0x0][0x384] ;  /* 0x00007080ff0b77ac */ /* 0x000ee20008000800 */
[----:B------:R-:W4:Y:S01]  /*0090*/  LDCU UR10, c[0x0][0x380] ;  /* 0x00007000ff0a77ac */ /* 0x000f220008000800 */
[----:B------:R-:W0:Y:S02]  /*00a0*/  LDCU UR7, c[0x0][0x380] ;  /* 0x00007000ff0777ac */ /* 0x000e240008000800 */
[----:B0-----:R-:W5:Y:S02]  /*00b0*/  LDG.E.CONSTANT R2, desc[UR8][R2.64] ;  /* 0x0000000802027981 */ /* 0x001f64000c1e9900 */
[----:B------:R-:W0:Y:S01]  /*00c0*/  LDC R4, c[0x0][0x370] ;  /* 0x0000dc00ff047b82 */ /* 0x000e220000000800 */
[----:B------:R-:W-:Y:S01]  /*00d0*/  BSSY B2, `(.L_x_43) ;  /* 0x0000149000027945 */ /* 0x000fe20003800000 */
[----:B-1----:R-:W-:Y:S01]  /*00e0*/  IMAD R5, R5, UR5, R6 ;  /* 0x0000000505057c24 */ /* 0x002fe2000f8e0206 */
[----:B-----5:R-:W-:-:S05]  /*00f0*/  LOP3.LUT R0, R2, 0xffffffe0, RZ, 0xc0, !PT ;  /* 0xffffffe002007812 */ /* 0x020fca00078ec0ff */
[----:B------:R-:W-:Y:S02]  /*0100*/  IMAD.IADD R5, R0, 0x1, R5 ;  /* 0x0000000100057824 */ /* 0x000fe400078e0205 */
[----:B0-----:R-:W-:Y:S01]  /*0110*/  IMAD R0, R4, UR5, RZ ;  /* 0x0000000504007c24 */ /* 0x001fe2000f8e02ff */
[----:B------:R-:W-:Y:S02]  /*0120*/  UIADD3 UR5, UPT, UPT, UR4, 0x2000, URZ ;  /* 0x0000200004057890 */ /* 0x000fe4000fffe0ff */
[----:B------:R-:W-:Y:S01]  /*0130*/  ISETP.GE.AND P0, PT, R5, R2, PT ;  /* 0x000000020500720c */ /* 0x000fe20003f06270 */
[----:B--2---:R-:W-:Y:S02]  /*0140*/  ULEA UR4, UR6, UR4, 0x18 ;  /* 0x0000000406047291 */ /* 0x004fe4000f8ec0ff */
[----:B------:R-:W-:Y:S01]  /*0150*/  ULEA UR5, UR6, UR5, 0x18 ;  /* 0x0000000506057291 */ /* 0x000fe2000f8ec0ff */
[----:B------:R-:W-:-:S05]  /*0160*/  SEL R2, R0, RZ, !P0 ;  /* 0x000000ff00027207 */ /* 0x000fca0004000000 */
[----:B------:R-:W-:Y:S02]  /*0170*/  IMAD.IADD R3, R5, 0x1, R2 ;  /* 0x0000000105037824 */ /* 0x000fe400078e0202 */
[----:B------:R-:W-:Y:S01]  /*0180*/  HFMA2 R5, -RZ, RZ, 0, 0 ;  /* 0x00000000ff057431 */ /* 0x000fe200000001ff */
[C---:B------:R-:W-:Y:S02]  /*0190*/  LEA R2, R6.reuse, UR4, 0x2 ;  /* 0x0000000406027c11 */ /* 0x040fe4000f8e10ff */
[----:B---34-:R-:W-:-:S07]  /*01a0*/  LEA R4, R6, UR5, 0x2 ;  /* 0x0000000506047c11 */ /* 0x018fce000f8e10ff */
.L_x_84:
[----:B0-----:R-:W0:Y:S01]  /*01b0*/  LDCU UR4, c[0x0][0x380] ;  /* 0x00007000ff0477ac */ /* 0x001e220008000800 */
[----:B------:R-:W-:Y:S01]  /*01c0*/  BSSY B1, `(.L_x_44) ;  /* 0x0000136000017945 */ /* 0x000fe20003800000 */
[----:B0-----:R-:W-:-:S05]  /*01d0*/  IMAD.U32 R6, RZ, RZ, UR4 ;  /* 0x00000004ff067e24 */ /* 0x001fca000f8e00ff */
[----:B------:R-:W-:-:S13]  /*01e0*/  ISETP.GT.AND P0, PT, R3, R6, PT ;  /* 0x000000060300720c */ /* 0x000fda0003f04270 */
[----:B------:R-:W-:Y:S05]  /*01f0*/  @P0 BRA `(.L_x_45) ;  /* 0x0000001000c80947 */ /* 0x000fea0003800000 */
[----:B------:R-:W-:-:S07]  /*0200*/  MOV R7, R3 ;  /* 0x0000000300077202 */ /* 0x000fce0000000f00 */
.L_x_83:
[----:B0-----:R-:W0:Y:S02]  /*0210*/  LDC.64 R18, c[0x0][0x398] ;  /* 0x0000e600ff127b82 */ /* 0x001e240000000a00 */
[----:B0-----:R-:W-:-:S06]  /*0220*/  IMAD.WIDE R8, R7, 0x10, R18 ;  /* 0x0000001007087825 */ /* 0x001fcc00078e0212 */
[----:B------:R-:W2:Y:S01]  /*0230*/  LDG.E.STRONG.SYS R8, desc[UR8][R8.64+0xc] ;  /* 0x00000c0808087981 */ /* 0x000ea2000c1f5900 */
[----:B------:R-:W-:Y:S05]  /*0240*/  YIELD ;  /* 0x0000000000007946 */ /* 0x000fea0003800000 */
[----:B------:R-:W-:Y:S01]  /*0250*/  BSSY.RECONVERGENT B0, `(.L_x_46) ;  /* 0x0000128000007945 */ /* 0x000fe20003800200 */
[----:B--2---:R-:W-:-:S13]  /*0260*/  FSETP.GEU.AND P0, PT, R8, RZ, PT ;  /* 0x000000ff0800720b */ /* 0x004fda0003f0e000 */
[----:B------:R-:W-:Y:S05]  /*0270*/  @P0 BRA `(.L_x_47) ;  /* 0x0000001000940947 */ /* 0x000fea0003800000 */
[----:B------:R-:W0:Y:S01]  /*0280*/  LDC.64 R20, c[0x0][0x390] ;  /* 0x0000e400ff147b82 */ /* 0x000e220000000a00 */
[----:B------:R-:W-:-:S07]  /*0290*/  IMAD.SHL.U32 R9, R7, 0x8, RZ ;  /* 0x0000000807097824 */ /* 0x000fce00078e00ff */
[----:B------:R-:W1:Y:S01]  /*02a0*/  LDC R6, c[0x0][0x384] ;  /* 0x0000e100ff067b82 */ /* 0x000e620000000800 */
[----:B0-----:R-:W-:-:S05]  /*02b0*/  IMAD.WIDE R20, R9, 0x4, R20 ;  /* 0x0000000409147825 */ /* 0x001fca00078e0214 */
[----:B------:R-:W2:Y:S01]  /*02c0*/  LDG.E.CONSTANT R29, desc[UR8][R20.64] ;  /* 0x00000008141d7981 */ /* 0x000ea2000c1e9900 */
[----:B------:R-:W-:Y:S03]  /*02d0*/  BSSY.RELIABLE B3, `(.L_x_48) ;  /* 0x000000b000037945 */ /* 0x000fe60003800100 */
[----:B--2---:R0:W-:Y:S01]  /*02e0*/  STS [R2], R29 ;  /* 0x0000001d02007388 */ /* 0x0041e20000000800 */
[----:B-1----:R-:W-:-:S04]  /*02f0*/  ISETP.GE.AND P0, PT, R29, R6, PT ;  /* 0x000000061d00720c */ /* 0x002fc80003f06270 */
[----:B------:R-:W-:-:S09]  /*0300*/  P2R R24, PR, RZ, 0x1 ;  /* 0x00000001ff187803 */ /* 0x000fd20000000000 */
[----:B0-----:R-:W-:Y:S05]  /*0310*/  @!P0 BRA `(.L_x_49) ;  /* 0x0000000000188947 */ /* 0x001fea0003800000 */
[----:B------:R-:W-:-:S06]  /*0320*/  IMAD.WIDE R8, R29, 0x10, R18 ;  /* 0x000000101d087825 */ /* 0x000fcc00078e0212 */
[----:B------:R-:W2:Y:S04]  /*0330*/  LDG.E.STRONG.SYS R9, desc[UR8][R8.64+0xc] ;  /* 0x00000c0808097981 */ /* 0x000ea8000c1f5900 */
[----:B--2---:R0:W-:Y:S01]  /*0340*/  STS [R4], R9 ;  /* 0x0000000904007388 */ /* 0x0041e20000000800 */
[----:B------:R-:W-:-:S13]  /*0350*/  FSETP.GEU.AND P0, PT, R9, RZ, PT ;  /* 0x000000ff0900720b */ /* 0x000fda0003f0e000 */
[----:B------:R-:W-:Y:S05]  /*0360*/  @!P0 BREAK.RELIABLE B3 ;  /* 0x0000000000038942 */ /* 0x000fea0003800100 */
[----:B0-----:R-:W-:Y:S05]  /*0370*/  @!P0 BRA `(.L_x_47) ;  /* 0x0000001000548947 */ /* 0x001fea0003800000 */
.L_x_49:
[----:B------:R-:W-:Y:S05]  /*0380*/  BSYNC.RELIABLE B3 ;  /* 0x0000000000037941 */ /* 0x000fea0003800100 */
.L_x_48:
[----:B------:R-:W2:Y:S01]  /*0390*/  LDG.E.CONSTANT R27, desc[UR8][R20.64+0x4] ;  /* 0x00000408141b7981 */ /* 0x000ea2000c1e9900 */
[----:B------:R-:W-:Y:S03]  /*03a0*/  BSSY.RELIABLE B3, `(.L_x_50) ;  /* 0x000000b000037945 */ /* 0x000fe60003800100 */
[----:B--2---:R0:W-:Y:S01]  /*03b0*/  STS [R2+0x400], R27 ;  /* 0x0004001b02007388 */ /* 0x0041e20000000800 */
[----:B------:R-:W-:-:S04]  /*03c0*/  ISETP.GE.AND P0, PT, R27, R6, PT ;  /* 0x000000061b00720c */ /* 0x000fc80003f06270 */
[----:B------:R-:W-:-:S09]  /*03d0*/  P2R R16, PR, RZ, 0x1 ;  /* 0x00000001ff107803 */ /* 0x000fd20000000000 */
[----:B0-----:R-:W-:Y:S05]  /*03e0*/  @!P0 BRA `(.L_x_51) ;  /* 0x0000000000188947 */ /* 0x001fea0003800000 */
[----:B------:R-:W-:-:S06]  /*03f0*/  IMAD.WIDE R8, R27, 0x10, R18 ;  /* 0x000000101b087825 */ /* 0x000fcc00078e0212 */
[----:B------:R-:W2:Y:S04]  /*0400*/  LDG.E.STRONG.SYS R9, desc[UR8][R8.64+0xc] ;  /* 0x00000c0808097981 */ /* 0x000ea8000c1f5900 */
[----:B--2---:R0:W-:Y:S01]  /*0410*/  STS [R4+0x400], R9 ;  /* 0x0004000904007388 */ /* 0x0041e20000000800 */
[----:B------:R-:W-:-:S13]  /*0420*/  FSETP.GEU.AND P0, PT, R9, RZ, PT ;  /* 0x000000ff0900720b */ /* 0x000fda0003f0e000 */
[----:B------:R-:W-:Y:S05]  /*0430*/  @!P0 BREAK.RELIABLE B3 ;  /* 0x0000000000038942 */ /* 0x000fea0003800100 */
[----:B0-----:R-:W-:Y:S05]  /*0440*/  @!P0 BRA `(.L_x_47) ;  /* 0x0000001000208947 */ /* 0x001fea0003800000 */
.L_x_51:
[----:B------:R-:W-:Y:S05]  /*0450*/  BSYNC.RELIABLE B3 ;  /* 0x0000000000037941 */ /* 0x000fea0003800100 */
.L_x_50:
[----:B------:R-:W2:Y:S01]  /*0460*/  LDG.E.CONSTANT R25, desc[UR8][R20.64+0x8] ;  /* 0x0000080814197981 */ /* 0x000ea2000c1e9900 */
[----:B------:R-:W-:Y:S03]  /*0470*/  BSSY.RELIABLE B3, `(.L_x_52) ;  /* 0x000000a000037945 */ /* 0x000fe60003800100 */
[----:B--2---:R0:W-:Y:S01]  /*0480*/  STS [R2+0x800], R25 ;  /* 0x0008001902007388 */ /* 0x0041e20000000800 */
[----:B------:R-:W-:-:S13]  /*0490*/  ISETP.GE.AND P0, PT, R25, R6, PT ;  /* 0x000000061900720c */ /* 0x000fda0003f06270 */
[----:B0-----:R-:W-:Y:S05]  /*04a0*/  @!P0 BRA `(.L_x_53) ;  /* 0x0000000000188947 */ /* 0x001fea0003800000 */
[----:B------:R-:W-:-:S06]  /*04b0*/  IMAD.WIDE R8, R25, 0x10, R18 ;  /* 0x0000001019087825 */ /* 0x000fcc00078e0212 */
[----:B------:R-:W2:Y:S04]  /*04c0*/  LDG.E.STRONG.SYS R9, desc[UR8][R8.64+0xc] ;  /* 0x00000c0808097981 */ /* 0x000ea8000c1f5900 */
[----:B--2---:R0:W-:Y:S01]  /*04d0*/  STS [R4+0x800], R9 ;  /* 0x0008000904007388 */ /* 0x0041e20000000800 */
[----:B------:R-:W-:-:S13]  /*04e0*/  FSETP.GEU.AND P1, PT, R9, RZ, PT ;  /* 0x000000ff0900720b */ /* 0x000fda0003f2e000 */
[----:B------:R-:W-:Y:S05]  /*04f0*/  @!P1 BREAK.RELIABLE B3 ;  /* 0x0000000000039942 */ /* 0x000fea0003800100 */
[----:B0-----:R-:W-:Y:S05]  /*0500*/  @!P1 BRA `(.L_x_47) ;  /* 0x0000000c00f09947 */ /* 0x001fea0003800000 */
.L_x_53:
[----:B------:R-:W-:Y:S05]  /*0510*/  BSYNC.RELIABLE B3 ;  /* 0x0000000000037941 */ /* 0x000fea0003800100 */
.L_x_52:
        /* <DEDUP_REMOVED lines=11> */
.L_x_55:
[----:B------:R-:W-:Y:S05]  /*05d0*/  BSYNC.RELIABLE B3 ;  /* 0x0000000000037941 */ /* 0x000fea0003800100 */
.L_x_54:
        /* <DEDUP_REMOVED lines=11> */
.L_x_57:
[----:B------:R-:W-:Y:S05]  /*0690*/  BSYNC.RELIABLE B3 ;  /* 0x0000000000037941 */ /* 0x000fea0003800100 */
.L_x_56:
        /* <DEDUP_REMOVED lines=11> */
.L_x_59:
[----:B------:R-:W-:Y:S05]  /*0750*/  BSYNC.RELIABLE B3 ;  /* 0x0000000000037941 */ /* 0x000fea0003800100 */
.L_x_58:
        /* <DEDUP_REMOVED lines=11> */
.L_x_61:
[----:B------:R-:W-:Y:S05]  /*0810*/  BSYNC.RELIABLE B3 ;  /* 0x0000000000037941 */ /* 0x000fea0003800100 */
.L_x_60:
        /* <DEDUP_REMOVED lines=11> */
.L_x_63:
[----:B------:R-:W-:Y:S05]  /*08d0*/  BSYNC.RELIABLE B3 ;  /* 0x0000000000037941 */ /* 0x000fea0003800100 */
.L_x_62:
[----:B------:R-:W-:Y:S01]  /*08e0*/  ISETP.GE.AND P6, PT, R29, RZ, PT ;  /* 0x000000ff1d00720c */ /* 0x000fe20003fc6270 */
[----:B------:R-:W-:Y:S01]  /*08f0*/  BSSY.RECONVERGENT B3, `(.L_x_64) ;  /* 0x0000016000037945 */ /* 0x000fe20003800200 */
[----:B------:R-:W-:Y:S02]  /*0900*/  HFMA2 R12, -RZ, RZ, 0, 0 ;  /* 0x00000000ff0c7431 */ /* 0x000fe400000001ff */
[----:B------:R-:W-:Y:S02]  /*0910*/  IMAD.MOV.U32 R14, RZ, RZ, RZ ;  /* 0x000000ffff0e7224 */ /* 0x000fe400078e00ff */
[----:B------:R-:W-:Y:S01]  /*0920*/  HFMA2 R10, -RZ, RZ, 0, 0 ;  /* 0x00000000ff0a7431 */ /* 0x000fe200000001ff */
[----:B------:R-:W-:Y:S01]  /*0930*/  MOV R6, RZ ;  /* 0x000000ff00067202 */ /* 0x000fe20000000f00 */
[----:B------:R-:W-:-:S05]  /*0940*/  IMAD.MOV.U32 R8, RZ, RZ, RZ ;  /* 0x000000ffff087224 */ /* 0x000fca00078e00ff */
[----:B------:R-:W-:Y:S05]  /*0950*/  @!P6 BRA `(.L_x_65) ;  /* 0x00000000003ce947 */ /* 0x000fea0003800000 */
[----:B------:R-:W-:Y:S01]  /*0960*/  IMAD.WIDE.U32 R22, R29, 0x10, R18 ;  /* 0x000000101d167825 */ /* 0x000fe200078e0012 */
[----:B------:R-:W-:-:S04]  /*0970*/  ISETP.NE.AND P6, PT, R24, RZ, PT ;  /* 0x000000ff1800720c */ /* 0x000fc80003fc5270 */
[----:B------:R-:W2:Y:S04]  /*0980*/  LDG.E.STRONG.SYS R6, desc[UR8][R22.64] ;  /* 0x0000000816067981 */ /* 0x000ea8000c1f5900 */
[----:B------:R-:W3:Y:S04]  /*0990*/  LDG.E.STRONG.SYS R8, desc[UR8][R22.64+0x4] ;  /* 0x0000040816087981 */ /* 0x000ee8000c1f5900 */
[----:B------:R-:W4:Y:S01]  /*09a0*/  LDG.E.STRONG.SYS R10, desc[UR8][R22.64+0x8] ;  /* 0x00000808160a7981 */ /* 0x000f22000c1f5900 */
[----:B------:R-:W0:Y:S03]  /*09b0*/  @P6 LDC.64 R20, c[0x0][0x388] ;  /* 0x0000e200ff146b82 */ /* 0x000e260000000a00 */
[----:B------:R1:W2:Y:S01]  /*09c0*/  LDG.E.STRONG.SYS R12, desc[UR8][R22.64+0xc] ;  /* 0x00000c08160c7981 */ /* 0x0002a2000c1f5900 */
[----:B------:R-:W-:-:S02]  /*09d0*/  IMAD.MOV.U32 R14, RZ, RZ, 0x1 ;  /* 0x00000001ff0e7424 */ /* 0x000fc400078e00ff */
[----:B0-----:R-:W-:-:S05]  /*09e0*/  @P6 IMAD.WIDE.U32 R20, R29, 0x4, R20 ;  /* 0x000000041d146825 */ /* 0x001fca00078e0014 */
[----:B------:R1:W5:Y:S04]  /*09f0*/  @P6 LDG.E.STRONG.SYS R14, desc[UR8][R20.64] ;  /* 0x00000008140e6981 */ /* 0x000368000c1f5900 */
[----:B--2---:R-:W0:Y:S02]  /*0a00*/  @P6 LDS R12, [R4] ;  /* 0x00000000040c6984 */ /* 0x004e240000000800 */
[-C--:B0-----:R-:W-:Y:S01]  /*0a10*/  FFMA R6, R6, R12.reuse, RZ ;  /* 0x0000000c06067223 */ /* 0x081fe200000000ff */
[-C--:B---3--:R-:W-:Y:S01]  /*0a20*/  FFMA R8, R8, R12.reuse, RZ ;  /* 0x0000000c08087223 */ /* 0x088fe200000000ff */
[----:B----4-:R-:W-:Y:S01]  /*0a30*/  FFMA R10, R10, R12, RZ ;  /* 0x0000000c0a0a7223 */ /* 0x010fe200000000ff */
[----:B-1----:R-:W-:-:S07]  /*0a40*/  FADD R12, RZ, R12 ;  /* 0x0000000cff0c7221 */ /* 0x002fce0000000000 */
.L_x_65:
[----:B------:R-:W-:Y:S05]  /*0a50*/  BSYNC.RECONVERGENT B3 ;  /* 0x0000000000037941 */ /* 0x000fea0003800200 */
.L_x_64:
[----:B------:R-:W-:Y:S01]  /*0a60*/  ISETP.GE.AND P6, PT, R27, RZ, PT ;  /* 0x000000ff1b00720c */ /* 0x000fe20003fc6270 */
[----:B------:R-:W-:-:S12]  /*0a70*/  BSSY.RECONVERGENT B3, `(.L_x_66) ;  /* 0x0000012000037945 */ /* 0x000fd80003800200 */
        /* <DEDUP_REMOVED lines=8> */
[----:B0-----:R-:W-:Y:S01]  /*0b00*/  @P6 IMAD.WIDE.U32 R20, R27, 0x4, R20 ;  /* 0x000000041b146825 */ /* 0x001fe200078e0014 */
[----:B------:R-:W-:-:S06]  /*0b10*/  MOV R27, 0x1 ;  /* 0x00000001001b7802 */ /* 0x000fcc0000000f00 */
[----:B------:R-:W3:Y:S04]  /*0b20*/  @P6 LDG.E.STRONG.SYS R27, desc[UR8][R20.64] ;  /* 0x00000008141b6981 */ /* 0x000ee8000c1f5900 */
[----:B--2---:R-:W0:Y:S01]  /*0b30*/  @P6 LDS R26, [R4+0x400] ;  /* 0x00040000041a6984 */ /* 0x004e220000000800 */
[----:B---3-5:R-:W-:Y:S02]  /*0b40*/  IMAD.IADD R14, R14, 0x1, R27 ;  /* 0x000000010e0e7824 */ /* 0x028fe400078e021b */
[-C--:B0-----:R-:W-:Y:S01]  /*0b50*/  FFMA R6, R24, R26.reuse, R6 ;  /* 0x0000001a18067223 */ /* 0x081fe20000000006 */
[-C--:B------:R-:W-:Y:S01]  /*0b60*/  FFMA R8, R16, R26.reuse, R8 ;  /* 0x0000001a10087223 */ /* 0x080fe20000000008 */
[----:B----4-:R-:W-:Y:S01]  /*0b70*/  FFMA R10, R29, R26, R10 ;  /* 0x0000001a1d0a7223 */ /* 0x010fe2000000000a */
[----:B-1----:R-:W-:-:S07]  /*0b80*/  FADD R12, R12, R26 ;  /* 0x0000001a0c0c7221 */ /* 0x002fce0000000000 */
.L_x_67:
[----:B------:R-:W-:Y:S05]  /*0b90*/  BSYNC.RECONVERGENT B3 ;  /* 0x0000000000037941 */ /* 0x000fea0003800200 */
.L_x_66:
[----:B------:R-:W-:Y:S01]  /*0ba0*/  ISETP.GE.AND P6, PT, R25, RZ, PT ;  /* 0x000000ff1900720c */ /* 0x000fe20003fc6270 */
[----:B------:R-:W-:Y:S01]  /*0bb0*/  BSSY.RECONVERGENT B3, `(.L_x_68) ;  /* 0x0000015000037945 */ /* 0x000fe20003800200 */
[----:B------:R-:W-:Y:S02]  /*0bc0*/  P2R R16, PR, RZ, 0x1 ;  /* 0x00000001ff107803 */ /* 0x000fe40000000000 */
[----:B------:R-:W-:-:S04]  /*0bd0*/  ISETP.GE.AND P0, PT, R9, RZ, PT ;  /* 0x000000ff0900720c */ /* 0x000fc80003f06270 */
[----:B------:R-:W-:Y:S02]  /*0be0*/  P2R R24, PR, RZ, 0x1 ;  /* 0x00000001ff187803 */ /* 0x000fe40000000000 */
[----:B------:R-:W-:-:S03]  /*0bf0*/  ISETP.NE.AND P0, PT, R16, RZ, PT ;  /* 0x000000ff1000720c */ /* 0x000fc60003f05270 */
[----:B------:R-:W-:Y:S10]  /*0c00*/  @!P6 BRA `(.L_x_69) ;  /* 0x00000000003ce947 */ /* 0x000ff40003800000 */
[C---:B------:R-:W-:Y:S01]  /*0c10*/  IMAD.WIDE.U32 R22, R25.reuse, 0x10, R18 ;  /* 0x0000001019167825 */ /* 0x040fe200078e0012 */
[----:B------:R-:W0:Y:S04]  /*0c20*/  @P0 LDC.64 R20, c[0x0][0x388] ;  /* 0x0000e200ff140b82 */ /* 0x000e280000000a00 */
[----:B------:R-:W2:Y:S04]  /*0c30*/  LDG.E.STRONG.SYS R16, desc[UR8][R22.64] ;  /* 0x0000000816107981 */ /* 0x000ea8000c1f5900 */
[----:B------:R-:W3:Y:S04]  /*0c40*/  LDG.E.STRONG.SYS R29, desc[UR8][R22.64+0x4] ;  /* 0x00000408161d7981 */ /* 0x000ee8000c1f5900 */
[----:B------:R-:W4:Y:S04]  /*0c50*/  LDG.E.STRONG.SYS R27, desc[UR8][R22.64+0x8] ;  /* 0x00000808161b7981 */ /* 0x000f28000c1f5900 */
[----:B------:R1:W2:Y:S01]  /*0c60*/  LDG.E.STRONG.SYS R26, desc[UR8][R22.64+0xc] ;  /* 0x00000c08161a7981 */ /* 0x0002a2000c1f5900 */
[----:B0-----:R-:W-:-:S04]  /*0c70*/  @P0 IMAD.WIDE.U32 R20, R25, 0x4, R20 ;  /* 0x0000000419140825 */ /* 0x001fc800078e0014 */
[----:B------:R-:W-:-:S06]  /*0c80*/  HFMA2 R25, -RZ, RZ, 0, 5.9604644775390625e-08 ;  /* 0x00000001ff197431 */ /* 0x000fcc00000001ff */
[----:B------:R-:W3:Y:S04]  /*0c90*/  @P0 LDG.E.STRONG.SYS R25, desc[UR8][R20.64] ;  /* 0x0000000814190981 */ /* 0x000ee8000c1f5900 */
[----:B--2---:R-:W0:Y:S01]  /*0ca0*/  @P0 LDS R26, [R4+0x800] ;  /* 0x00080000041a0984 */ /* 0x004e220000000800 */
[----:B---3-5:R-:W-:Y:S02]  /*0cb0*/  IMAD.IADD R14, R14, 0x1, R25 ;  /* 0x000000010e0e7824 */ /* 0x028fe400078e0219 */
[-C--:B0-----:R-:W-:Y:S01]  /*0cc0*/  FFMA R6, R16, R26.reuse, R6 ;  /* 0x0000001a10067223 */ /* 0x081fe20000000006 */
[-C--:B------:R-:W-:Y:S01]  /*0cd0*/  FFMA R8, R29, R26.reuse, R8 ;  /* 0x0000001a1d087223 */ /* 0x080fe20000000008 */
[----:B----4-:R-:W-:Y:S01]  /*0ce0*/  FFMA R10, R27, R26, R10 ;  /* 0x0000001a1b0a7223 */ /* 0x010fe2000000000a */
[----:B-1----:R-:W-:-:S07]  /*0cf0*/  FADD R12, R12, R26 ;  /* 0x0000001a0c0c7221 */ /* 0x002fce0000000000 */
.L_x_69:
[----:B------:R-:W-:Y:S05]  /*0d00*/  BSYNC.RECONVERGENT B3 ;  /* 0x0000000000037941 */ /* 0x000fea0003800200 */
.L_x_68:
[----:B------:R-:W-:Y:S01]  /*0d10*/  ISETP.NE.AND P6, PT, R24, RZ, PT ;  /* 0x000000ff1800720c */ /* 0x000fe20003fc5270 */
[----:B------:R-:W-:Y:S01]  /*0d20*/  BSSY.RECONVERGENT B3, `(.L_x_70) ;  /* 0x0000014000037945 */ /* 0x000fe20003800200 */
[----:B------:R-:W-:-:S04]  /*0d30*/  ISETP.GE.AND P0, PT, R11, RZ, PT ;  /* 0x000000ff0b00720c */ /* 0x000fc80003f06270 */
[----:B------:R-:W-:Y:S02]  /*0d40*/  P2R R24, PR, RZ, 0x1 ;  /* 0x00000001ff187803 */ /* 0x000fe40000000000 */
[----:B------:R-:W-:-:S05]  /*0d50*/  ISETP.GE.AND P0, PT, R13, RZ, PT ;  /* 0x000000ff0d00720c */ /* 0x000fca0003f06270 */
[----:B------:R-:W-:Y:S08]  /*0d60*/  @!P6 BRA `(.L_x_71) ;  /* 0x00000000003ce947 */ /* 0x000ff00003800000 */
[C---:B------:R-:W-:Y:S01]  /*0d70*/  IMAD.WIDE.U32 R20, R9.reuse, 0x10, R18 ;  /* 0x0000001009147825 */ /* 0x040fe200078e0012 */
[----:B------:R-:W0:Y:S04]  /*0d80*/  @P1 LDC.64 R22, c[0x0][0x388] ;  /* 0x0000e200ff161b82 */ /* 0x000e280000000a00 */
[----:B------:R-:W2:Y:S04]  /*0d90*/  LDG.E.STRONG.SYS R29, desc[UR8][R20.64] ;  /* 0x00000008141d7981 */ /* 0x000ea8000c1f5900 */
[----:B------:R-:W3:Y:S04]  /*0da0*/  LDG.E.STRONG.SYS R27, desc[UR8][R20.64+0x4] ;  /* 0x00000408141b7981 */ /* 0x000ee8000c1f5900 */
[----:B------:R-:W4:Y:S04]  /*0db0*/  LDG.E.STRONG.SYS R25, desc[UR8][R20.64+0x8] ;  /* 0x0000080814197981 */ /* 0x000f28000c1f5900 */
        /* <DEDUP_REMOVED lines=10> */
.L_x_71:
[----:B------:R-:W-:Y:S05]  /*0e60*/  BSYNC.RECONVERGENT B3 ;  /* 0x0000000000037941 */ /* 0x000fea0003800200 */
.L_x_70:
[----:B------:R-:W-:Y:S01]  /*0e70*/  ISETP.NE.AND P6, PT, R24, RZ, PT ;  /* 0x000000ff1800720c */ /* 0x000fe20003fc5270 */
[----:B------:R-:W-:Y:S01]  /*0e80*/  BSSY.RECONVERGENT B3, `(.L_x_72) ;  /* 0x0000012000037945 */ /* 0x000fe20003800200 */
[----:B------:R-:W-:-:S11]  /*0e90*/  ISETP.GE.AND P1, PT, R15, RZ, PT ;  /* 0x000000ff0f00720c */ /* 0x000fd60003f26270 */
[----:B------:R-:W-:Y:S05]  /*0ea0*/  @!P6 BRA `(.L_x_73) ;  /* 0x00000000003ce947 */ /* 0x000fea0003800000 */
[----:B------:R-:W-:Y:S01]  /*0eb0*/  IMAD.WIDE.U32 R22, R11, 0x10, R18 ;  /* 0x000000100b167825 */ /* 0x000fe200078e0012 */
[----:B------:R-:W0:Y:S04]  /*0ec0*/  @P2 LDC.64 R20, c[0x0][0x388] ;  /* 0x0000e200ff142b82 */ /* 0x000e280000000a00 */
[----:B------:R-:W2:Y:S04]  /*0ed0*/  LDG.E.STRONG.SYS R9, desc[UR8][R22.64] ;  /* 0x0000000816097981 */ /* 0x000ea8000c1f5900 */
[----:B------:R-:W3:Y:S04]  /*0ee0*/  LDG.E.STRONG.SYS R25, desc[UR8][R22.64+0x4] ;  /* 0x0000040816197981 */ /* 0x000ee8000c1f5900 */
[----:B------:R-:W4:Y:S04]  /*0ef0*/  LDG.E.STRONG.SYS R27, desc[UR8][R22.64+0x8] ;  /* 0x00000808161b7981 */ /* 0x000f28000c1f5900 */
[----:B------:R1:W2:Y:S01]  /*0f00*/  LDG.E.STRONG.SYS R29, desc[UR8][R22.64+0xc] ;  /* 0x00000c08161d7981 */ /* 0x0002a2000c1f5900 */
[----:B------:R-:W-:-:S02]  /*0f10*/  HFMA2 R16, -RZ, RZ, 0, 5.9604644775390625e-08 ;  /* 0x00000001ff107431 */ /* 0x000fc400000001ff */
[----:B0-----:R-:W-:-:S05]  /*0f20*/  @P2 IMAD.WIDE.U32 R20, R11, 0x4, R20 ;  /* 0x000000040b142825 */ /* 0x001fca00078e0014 */
[----:B------:R-:W3:Y:S04]  /*0f30*/  @P2 LDG.E.STRONG.SYS R16, desc[UR8][R20.64] ;  /* 0x0000000814102981 */ /* 0x000ee8000c1f5900 */
[----:B--2---:R-:W0:Y:S01]  /*0f40*/  @P2 LDS R29, [R4+0x1000] ;  /* 0x00100000041d2984 */ /* 0x004e220000000800 */
[----:B---3-5:R-:W-:Y:S02]  /*0f50*/  IMAD.IADD R14, R14, 0x1, R16 ;  /* 0x000000010e0e7824 */ /* 0x028fe400078e0210 */
[-C--:B0-----:R-:W-:Y:S01]  /*0f60*/  FFMA R6, R9, R29.reuse, R6 ;  /* 0x0000001d09067223 */ /* 0x081fe20000000006 */
[-C--:B------:R-:W-:Y:S01]  /*0f70*/  FFMA R8, R25, R29.reuse, R8 ;  /* 0x0000001d19087223 */ /* 0x080fe20000000008 */
[----:B----4-:R-:W-:Y:S01]  /*0f80*/  FFMA R10, R27, R29, R10 ;  /* 0x0000001d1b0a7223 */ /* 0x010fe2000000000a */
[----:B-1----:R-:W-:-:S07]  /*0f90*/  FADD R12, R12, R29 ;  /* 0x0000001d0c0c7221 */ /* 0x002fce0000000000 */
.L_x_73:
[----:B------:R-:W-:Y:S05]  /*0fa0*/  BSYNC.RECONVERGENT B3 ;  /* 0x0000000000037941 */ /* 0x000fea0003800200 */
.L_x_72:
[----:B------:R-:W-:Y:S04]  /*0fb0*/  BSSY.RECONVERGENT B3, `(.L_x_74) ;  /* 0x0000011000037945 */ /* 0x000fe80003800200 */
[----:B------:R-:W-:Y:S05]  /*0fc0*/  @!P0 BRA `(.L_x_75) ;  /* 0x00000000003c8947 */ /* 0x000fea0003800000 */
[C---:B------:R-:W-:Y:S01]  /*0fd0*/  IMAD.WIDE.U32 R22, R13.reuse, 0x10, R18 ;  /* 0x000000100d167825 */ /* 0x040fe200078e0012 */
[----:B------:R-:W0:Y:S04]  /*0fe0*/  @P3 LDC.64 R20, c[0x0][0x388] ;  /* 0x0000e200ff143b82 */ /* 0x000e280000000a00 */
[----:B------:R-:W2:Y:S04]  /*0ff0*/  LDG.E.STRONG.SYS R9, desc[UR8][R22.64] ;  /* 0x0000000816097981 */ /* 0x000ea8000c1f5900 */
[----:B------:R-:W3:Y:S04]  /*1000*/  LDG.E.STRONG.SYS R11, desc[UR8][R22.64+0x4] ;  /* 0x00000408160b7981 */ /* 0x000ee8000c1f5900 */
[----:B------:R-:W4:Y:S04]  /*1010*/  LDG.E.STRONG.SYS R25, desc[UR8][R22.64+0x8] ;  /* 0x0000080816197981 */ /* 0x000f28000c1f5900 */
[----:B------:R1:W2:Y:S01]  /*1020*/  LDG.E.STRONG.SYS R27, desc[UR8][R22.64+0xc] ;  /* 0x00000c08161b7981 */ /* 0x0002a2000c1f5900 */
[----:B------:R-:W-:Y:S01]  /*1030*/  MOV R29, 0x1 ;  /* 0x00000001001d7802 */ /* 0x000fe20000000f00 */
        /* <DEDUP_REMOVED lines=8> */
.L_x_75:
[----:B------:R-:W-:Y:S05]  /*10c0*/  BSYNC.RECONVERGENT B3 ;  /* 0x0000000000037941 */ /* 0x000fea0003800200 */
.L_x_74:
[----:B------:R-:W-:Y:S04]  /*10d0*/  BSSY.RECONVERGENT B3, `(.L_x_76) ;  /* 0x0000011000037945 */ /* 0x000fe80003800200 */
        /* <DEDUP_REMOVED lines=16> */
.L_x_77:
[----:B------:R-:W-:Y:S05]  /*11e0*/  BSYNC.RECONVERGENT B3 ;  /* 0x0000000000037941 */ /* 0x000fea0003800200 */
.L_x_76:
[----:B------:R-:W0:Y:S01]  /*11f0*/  LDC.64 R20, c[0x0][0x388] ;  /* 0x0000e200ff147b82 */ /* 0x000e220000000a00 */
[----:B------:R-:W-:Y:S01]  /*1200*/  ISETP.GE.AND P0, PT, R17, RZ, PT ;  /* 0x000000ff1100720c */ /* 0x000fe20003f06270 */
[----:B------:R-:W-:Y:S01]  /*1210*/  BSSY.RECONVERGENT B3, `(.L_x_78) ;  /* 0x0000012000037945 */ /* 0x000fe20003800200 */
[----:B0-----:R-:W-:-:S11]  /*1220*/  IMAD.WIDE R20, R7, 0x4, R20 ;  /* 0x0000000407147825 */ /* 0x001fd600078e0214 */
        /* <DEDUP_REMOVED lines=16> */
.L_x_79:
[----:B------:R-:W-:Y:S05]  /*1330*/  BSYNC.RECONVERGENT B3 ;  /* 0x0000000000037941 */ /* 0x000fea0003800200 */
.L_x_78:
[----:B------:R-:W-:Y:S01]  /*1340*/  IADD3 R9, PT, PT, R12, 0x1800000, RZ ;  /* 0x018000000c097810 */ /* 0x000fe20007ffe0ff */
[----:B-----5:R0:W-:Y:S01]  /*1350*/  STG.E.STRONG.SYS desc[UR8][R20.64], R14 ;  /* 0x0000000e14007986 */ /* 0x0201e2000c115908 */
[----:B------:R-:W-:Y:S02]  /*1360*/  BSSY.RECONVERGENT B3, `(.L_x_80) ;  /* 0x000000d000037945 */ /* 0x000fe40003800200 */
[----:B------:R-:W-:-:S04]  /*1370*/  LOP3.LUT R9, R9, 0x7f800000, RZ, 0xc0, !PT ;  /* 0x7f80000009097812 */ /* 0x000fc800078ec0ff */
[----:B------:R-:W-:-:S13]  /*1380*/  ISETP.GT.U32.AND P0, PT, R9, 0x1ffffff, PT ;  /* 0x01ffffff0900780c */ /* 0x000fda0003f04070 */
[----:B0-----:R-:W-:Y:S05]  /*1390*/  @P0 BRA `(.L_x_81) ;  /* 0x0000000000140947 */ /* 0x001fea0003800000 */
[----:B------:R-:W-:Y:S01]  /*13a0*/  IMAD.MOV.U32 R25, RZ, RZ, R12 ;  /* 0x000000ffff197224 */ /* 0x000fe200078e000c */
[----:B------:R-:W-:-:S07]  /*13b0*/  MOV R14, 0x13d0 ;  /* 0x000013d0000e7802 */ /* 0x000fce0000000f00 */
[----:B------:R-:W-:Y:S05]  /*13c0*/  CALL.REL.NOINC `($__internal_0_$__cuda_sm20_rcp_rn_f32_slowpath) ;  /* 0x0000001800d47944 */ /* 0x000fea0003c00000 */
[----:B------:R-:W-:Y:S01]  /*13d0*/  MOV R9, R11 ;  /* 0x0000000b00097202 */ /* 0x000fe20000000f00 */
[----:B------:R-:W-:Y:S06]  /*13e0*/  BRA `(.L_x_82) ;  /* 0x0000000000107947 */ /* 0x000fec0003800000 */
.L_x_81:
[----:B------:R-:W0:Y:S02]  /*13f0*/  MUFU.RCP R9, R12 ;  /* 0x0000000c00097308 */ /* 0x000e240000001000 */
[----:B0-----:R-:W-:-:S04]  /*1400*/  FFMA R11, R9, R12, -1 ;  /* 0xbf800000090b7423 */ /* 0x001fc8000000000c */
[----:B------:R-:W-:-:S04]  /*1410*/  FADD.FTZ R14, -R11, -RZ ;  /* 0x800000ff0b0e7221 */ /* 0x000fc80000010100 */
[----:B------:R-:W-:-:S07]  /*1420*/  FFMA R9, R9, R14, R9 ;  /* 0x0000000e09097223 */ /* 0x000fce0000000009 */
.L_x_82:
[----:B------:R-:W-:Y:S05]  /*1430*/  BSYNC.RECONVERGENT B3 ;  /* 0x0000000000037941 */ /* 0x000fea0003800200 */
.L_x_80:
[----:B------:R-:W0:Y:S01]  /*1440*/  LDC.64 R14, c[0x0][0x398] ;  /* 0x0000e600ff0e7b82 */ /* 0x000e220000000a00 */
[C---:B------:R-:W-:Y:S01]  /*1450*/  FMUL R11, R9.reuse, R6 ;  /* 0x00000006090b7220 */ /* 0x040fe20000400000 */
[C---:B------:R-:W-:Y:S01]  /*1460*/  FMUL R13, R9.reuse, R8 ;  /* 0x00000008090d7220 */ /* 0x040fe20000400000 */
[----:B------:R-:W-:Y:S01]  /*1470*/  FMUL R9, R9, R10 ;  /* 0x0000000a09097220 */ /* 0x000fe20000400000 */
[----:B0-----:R-:W-:-:S05]  /*1480*/  IMAD.WIDE R14, R7, 0x10, R14 ;  /* 0x00000010070e7825 */ /* 0x001fca00078e020e */
[----:B------:R0:W-:Y:S04]  /*1490*/  STG.E.STRONG.SYS desc[UR8][R14.64], R11 ;  /* 0x0000000b0e007986 */ /* 0x0001e8000c115908 */
[----:B------:R0:W-:Y:S04]  /*14a0*/  STG.E.STRONG.SYS desc[UR8][R14.64+0x4], R13 ;  /* 0x0000040d0e007986 */ /* 0x0001e8000c115908 */
[----:B------:R0:W-:Y:S04]  /*14b0*/  STG.E.STRONG.SYS desc[UR8][R14.64+0x8], R9 ;  /* 0x000008090e007986 */ /* 0x0001e8000c115908 */
[----:B------:R0:W-:Y:S02]  /*14c0*/  STG.E.STRONG.SYS desc[UR8][R14.64+0xc], R12 ;  /* 0x00000c0c0e007986 */ /* 0x0001e4000c115908 */
.L_x_47:
[----:B------:R-:W-:Y:S05]  /*14d0*/  BSYNC.RECONVERGENT B0 ;  /* 0x0000000000007941 */ /* 0x000fea0003800200 */
.L_x_46:
[----:B------:R-:W-:Y:S01]  /*14e0*/  IMAD.IADD R7, R0, 0x1, R7 ;  /* 0x0000000100077824 */ /* 0x000fe200078e0207 */
[----:B------:R-:W-:-:S04]  /*14f0*/  MOV R6, UR10 ;  /* 0x0000000a00067c02 */ /* 0x000fc80008000f00 */
[----:B------:R-:W-:-:S13]  /*1500*/  ISETP.GT.AND P0, PT, R7, R6, PT ;  /* 0x000000060700720c */ /* 0x000fda0003f04270 */
[----:B------:R-:W-:Y:S05]  /*1510*/  @!P0 BRA `(.L_x_83) ;  /* 0xffffffec003c8947 */ /* 0x000fea000383ffff */
.L_x_45:
[----:B------:R-:W-:Y:S05]  /*1520*/  BSYNC B1 ;  /* 0x0000000000017941 */ /* 0x000fea0003800000 */
.L_x_44:
[----:B------:R-:W-:-:S05]  /*1530*/  VIADD R5, R5, 0x1 ;  /* 0x0000000105057836 */ /* 0x000fca0000000000 */
[----:B------:R-:W-:-:S13]  /*1540*/  ISETP.NE.AND P0, PT, R5, 0x3, PT ;  /* 0x000000030500780c */ /* 0x000fda0003f05270 */
[----:B------:R-:W-:Y:S05]  /*1550*/  @P0 BRA `(.L_x_84) ;  /* 0xffffffec00140947 */ /* 0x000fea000383ffff */
[----:B------:R-:W-:Y:S05]  /*1560*/  BSYNC B2 ;  /* 0x0000000000027941 */ /* 0x000fea0003800000 */
.L_x_43:
[----:B------:R-:W-:-:S13]  /*1570*/  ISETP.GT.AND P0, PT, R3, R6, PT ;  /* 0x000000060300720c */ /* 0x000fda0003f04270 */
[----:B------:R-:W-:Y:S05]  /*1580*/  @P0 EXIT ;  /* 0x000000000000094d */ /* 0x000fea0003800000 */
[----:B------:R-:W-:-:S07]  /*1590*/  HFMA2 R8, -RZ, RZ, 0, 0 ;  /* 0x00000000ff087431 */ /* 0x000fce00000001ff */
.L_x_125:
[----:B-1----:R-:W1:Y:S02]  /*15a0*/  LDC.64 R16, c[0x0][0x398] ;  /* 0x0000e600ff107b82 */ /* 0x002e640000000a00 */
[----:B-1----:R-:W-:-:S05]  /*15b0*/  IMAD.WIDE R18, R3, 0x10, R16 ;  /* 0x0000001003127825 */ /* 0x002fca00078e0210 */
[----:B------:R-:W2:Y:S01]  /*15c0*/  LDG.E.STRONG.SYS R5, desc[UR8][R18.64+0xc] ;  /* 0x00000c0812057981 */ /* 0x000ea2000c1f5900 */
[----:B------:R-:W-:Y:S05]  /*15d0*/  YIELD ;  /* 0x0000000000007946 */ /* 0x000fea0003800000 */
[----:B------:R-:W-:Y:S01]  /*15e0*/  BSSY.RECONVERGENT B1, `(.L_x_85) ;  /* 0x0000190000017945 */ /* 0x000fe20003800200 */
[----:B--2---:R-:W-:-:S13]  /*15f0*/  FSETP.GE.AND P0, PT, R5, RZ, PT ;  /* 0x000000ff0500720b */ /* 0x004fda0003f06000 */
[----:B------:R-:W-:Y:S01]  /*1600*/  @P0 IMAD.IADD R3, R0, 0x1, R3 ;  /* 0x0000000100030824 */ /* 0x000fe200078e0203 */
[----:B0-----:R-:W-:Y:S06]  /*1610*/  @P0 BRA `(.L_x_86) ;  /* 0x0000001800300947 */ /* 0x001fec0003800000 */
[----:B------:R-:W-:Y:S01]  /*1620*/  ISETP.NE.AND P0, PT, R8, RZ, PT ;  /* 0x000000ff0800720c */ /* 0x000fe20003f05270 */
[----:B------:R-:W-:-:S12]  /*1630*/  BSSY.RECONVERGENT B0, `(.L_x_87) ;  /* 0x00000ca000007945 */ /* 0x000fd80003800200 */
[----:B------:R-:W-:Y:S05]  /*1640*/  @P0 BRA `(.L_x_88) ;  /* 0x0000000400480947 */ /* 0x000fea0003800000 */
[----:B------:R-:W1:Y:S01]  /*1650*/  LDC.64 R20, c[0x0][0x390] ;  /* 0x0000e400ff147b82 */ /* 0x000e620000000a00 */
[----:B------:R-:W-:-:S05]  /*1660*/  SHF.L.U32 R5, R3, 0x3, RZ ;  /* 0x0000000303057819 */ /* 0x000fca00000006ff */
[----:B-1----:R-:W-:-:S05]  /*1670*/  IMAD.WIDE R20, R5, 0x4, R20 ;  /* 0x0000000405147825 */ /* 0x002fca00078e0214 */
[----:B------:R-:W2:Y:S04]  /*1680*/  LDG.E.CONSTANT R27, desc[UR8][R20.64] ;  /* 0x00000008141b7981 */ /* 0x000ea8000c1e9900 */
[----:B------:R-:W3:Y:S04]  /*1690*/  LDG.E.CONSTANT R26, desc[UR8][R20.64+0x4] ;  /* 0x00000408141a7981 */ /* 0x000ee8000c1e9900 */
[----:B------:R-:W4:Y:S01]  /*16a0*/  LDG.E.CONSTANT R5, desc[UR8][R20.64+0x8] ;  /* 0x0000080814057981 */ /* 0x000f22000c1e9900 */
[----:B------:R-:W-:-:S03]  /*16b0*/  IMAD.U32 R6, RZ, RZ, UR11 ;  /* 0x0000000bff067e24 */ /* 0x000fc6000f8e00ff */
[----:B------:R-:W5:Y:S04]  /*16c0*/  LDG.E.CONSTANT R7, desc[UR8][R20.64+0xc] ;  /* 0x00000c0814077981 */ /* 0x000f68000c1e9900 */
[----:B0-----:R-:W5:Y:S04]  /*16d0*/  LDG.E.CONSTANT R9, desc[UR8][R20.64+0x10] ;  /* 0x0000100814097981 */ /* 0x001f68000c1e9900 */
[----:B------:R-:W5:Y:S04]  /*16e0*/  LDG.E.CONSTANT R11, desc[UR8][R20.64+0x14] ;  /* 0x00001408140b7981 */ /* 0x000f68000c1e9900 */
[----:B------:R-:W5:Y:S04]  /*16f0*/  LDG.E.CONSTANT R13, desc[UR8][R20.64+0x18] ;  /* 0x00001808140d7981 */ /* 0x000f68000c1e9900 */
[----:B------:R-:W5:Y:S01]  /*1700*/  LDG.E.CONSTANT R15, desc[UR8][R20.64+0x1c] ;  /* 0x00001c08140f7981 */ /* 0x000f62000c1e9900 */
[----:B--2---:R-:W-:-:S02]  /*1710*/  ISETP.GE.AND P0, PT, R27, R6, PT ;  /* 0x000000061b00720c */ /* 0x004fc40003f06270 */
[-C--:B---3--:R-:W-:Y:S02]  /*1720*/  ISETP.GE.AND P4, PT, R26, R6.reuse, PT ;  /* 0x000000061a00720c */ /* 0x088fe40003f86270 */
[----:B----4-:R-:W-:-:S09]  /*1730*/  ISETP.GE.AND P3, PT, R5, R6, PT ;  /* 0x000000060500720c */ /* 0x010fd20003f66270 */
[----:B------:R-:W-:-:S04]  /*1740*/  @P0 IMAD.WIDE R28, R27, 0x10, R16 ;  /* 0x000000101b1c0825 */ /* 0x000fc800078e0210 */
[--C-:B------:R-:W-:Y:S01]  /*1750*/  @P4 IMAD.WIDE R24, R26, 0x10, R16.reuse ;  /* 0x000000101a184825 */ /* 0x100fe200078e0210 */
[----:B------:R0:W2:Y:S03]  /*1760*/  @P0 LDG.E.STRONG.SYS R14, desc[UR8][R28.64+0xc] ;  /* 0x00000c081c0e0981 */ /* 0x0000a6000c1f5900 */
[----:B------:R-:W-:Y:S01]  /*1770*/  @P3 IMAD.WIDE R22, R5, 0x10, R16 ;  /* 0x0000001005163825 */ /* 0x000fe200078e0210 */
[----:B------:R-:W3:Y:S04]  /*1780*/  @P4 LDG.E.STRONG.SYS R8, desc[UR8][R24.64+0xc] ;  /* 0x00000c0818084981 */ /* 0x000ee8000c1f5900 */
[----:B------:R-:W4:Y:S01]  /*1790*/  @P3 LDG.E.STRONG.SYS R12, desc[UR8][R22.64+0xc] ;  /* 0x00000c08160c3981 */ /* 0x000f22000c1f5900 */
[----:B0-----:R-:W-:Y:S01]  /*17a0*/  @P0 IMAD.MOV.U32 R28, RZ, RZ, 0x7 ;  /* 0x00000007ff1c0424 */ /* 0x001fe200078e00ff */
[----:B------:R-:W-:-:S02]  /*17b0*/  MOV R10, 0x7 ;  /* 0x00000007000a7802 */ /* 0x000fc40000000f00 */
[----:B------:R-:W-:Y:S01]  /*17c0*/  STS [R2], R27 ;  /* 0x0000001b02007388 */ /* 0x000fe20000000800 */
[-C--:B-----5:R-:W-:Y:S02]  /*17d0*/  ISETP.GE.AND P2, PT, R7, R6.reuse, PT ;  /* 0x000000060700720c */ /* 0x0a0fe40003f46270 */
[----:B------:R-:W-:Y:S02]  /*17e0*/  MOV R29, 0xffffffff ;  /* 0xffffffff001d7802 */ /* 0x000fe40000000f00 */
[----:B--2---:R-:W-:Y:S01]  /*17f0*/  @P0 FSETP.GE.AND P1, PT, R14, RZ, PT ;  /* 0x000000ff0e00020b */ /* 0x004fe20003f26000 */
[----:B------:R0:W-:Y:S03]  /*1800*/  @P0 STS [R4], R14 ;  /* 0x0000000e04000388 */ /* 0x0001e60000000800 */
[----:B------:R-:W-:Y:S01]  /*1810*/  @P0 SEL R10, R28, 0x8, P1 ;  /* 0x000000081c0a0807 */ /* 0x000fe20000800000 */
[----:B------:R-:W-:Y:S01]  /*1820*/  IMAD.MOV.U32 R28, RZ, RZ, -0x1 ;  /* 0xffffffffff1c7424 */ /* 0x000fe200078e00ff */
[----:B------:R-:W-:-:S02]  /*1830*/  ISETP.GE.AND P1, PT, R9, R6, PT ;  /* 0x000000060900720c */ /* 0x000fc40003f26270 */
[----:B----4-:R-:W-:Y:S02]  /*1840*/  @P3 FSETP.GE.AND P6, PT, R12, RZ, PT ;  /* 0x000000ff0c00320b */ /* 0x010fe40003fc6000 */
[-C--:B------:R-:W-:Y:S02]  /*1850*/  ISETP.GE.AND P0, PT, R11, R6.reuse, PT ;  /* 0x000000060b00720c */ /* 0x080fe40003f06270 */
[----:B------:R-:W-:Y:S02]  /*1860*/  @P3 SEL R28, RZ, 0xffffffff, !P6 ;  /* 0xffffffffff1c3807 */ /* 0x000fe40007000000 */
[----:B---3--:R-:W-:Y:S02]  /*1870*/  @P4 FSETP.GE.AND P5, PT, R8, RZ, PT ;  /* 0x000000ff0800420b */ /* 0x008fe40003fa6000 */
[----:B------:R-:W-:Y:S02]  /*1880*/  ISETP.GE.AND P6, PT, R13, R6, PT ;  /* 0x000000060d00720c */ /* 0x000fe40003fc6270 */
[----:B------:R-:W-:-:S02]  /*1890*/  @P4 SEL R29, RZ, 0xffffffff, !P5 ;  /* 0xffffffffff1d4807 */ /* 0x000fc40006800000 */
[----:B------:R-:W-:Y:S02]  /*18a0*/  ISETP.GE.AND P5, PT, R15, R6, PT ;  /* 0x000000060f00720c */ /* 0x000fe40003fa6270 */
[----:B------:R-:W-:Y:S01]  /*18b0*/  IADD3 R10, PT, PT, R28, R29, R10 ;  /* 0x0000001d1c0a7210 */ /* 0x000fe20007ffe00a */
[----:B------:R-:W-:-:S04]  /*18c0*/  @P2 IMAD.WIDE R28, R7, 0x10, R16 ;  /* 0x00000010071c2825 */ /* 0x000fc800078e0210 */
[--C-:B------:R-:W-:Y:S02]  /*18d0*/  @P1 IMAD.WIDE R24, R9, 0x10, R16.reuse ;  /* 0x0000001009181825 */ /* 0x100fe400078e0210 */
[----:B------:R-:W2:Y:S02]  /*18e0*/  @P2 LDG.E.STRONG.SYS R29, desc[UR8][R28.64+0xc] ;  /* 0x00000c081c1d2981 */ /* 0x000ea4000c1f5900 */
[--C-:B------:R-:W-:Y:S02]  /*18f0*/  @P0 IMAD.WIDE R22, R11, 0x10, R16.reuse ;  /* 0x000000100b160825 */ /* 0x100fe400078e0210 */
[----:B------:R-:W3:Y:S02]  /*1900*/  @P1 LDG.E.STRONG.SYS R25, desc[UR8][R24.64+0xc] ;  /* 0x00000c0818191981 */ /* 0x000ee4000c1f5900 */
[--C-:B------:R-:W-:Y:S02]  /*1910*/  @P6 IMAD.WIDE R20, R13, 0x10, R16.reuse ;  /* 0x000000100d146825 */ /* 0x100fe400078e0210 */
[----:B------:R-:W4:Y:S04]  /*1920*/  @P0 LDG.E.STRONG.SYS R23, desc[UR8][R22.64+0xc] ;  /* 0x00000c0816170981 */ /* 0x000f28000c1f5900 */
[----:B------:R1:W5:Y:S02]  /*1930*/  @P6 LDG.E.STRONG.SYS R24, desc[UR8][R20.64+0xc] ;  /* 0x00000c0814186981 */ /* 0x000364000c1f5900 */
[----:B-1----:R-:W-:-:S05]  /*1940*/  @P5 IMAD.WIDE R20, R15, 0x10, R16 ;  /* 0x000000100f145825 */ /* 0x002fca00078e0210 */
[----:B0-----:R0:W5:Y:S04]  /*1950*/  @P5 LDG.E.STRONG.SYS R14, desc[UR8][R20.64+0xc] ;  /* 0x00000c08140e5981 */ /* 0x001168000c1f5900 */
[----:B------:R-:W-:Y:S04]  /*1960*/  STS [R2+0x400], R26 ;  /* 0x0004001a02007388 */ /* 0x000fe80000000800 */
[----:B------:R1:W-:Y:S04]  /*1970*/  @P4 STS [R4+0x400], R8 ;  /* 0x0004000804004388 */ /* 0x0003e80000000800 */
[----:B------:R-:W-:Y:S04]  /*1980*/  STS [R2+0x800], R5 ;  /* 0x0008000502007388 */ /* 0x000fe80000000800 */
[----:B------:R-:W-:Y:S04]  /*1990*/  @P3 STS [R4+0x800], R12 ;  /* 0x0008000c04003388 */ /* 0x000fe80000000800 */
[----:B------:R-:W-:Y:S01]  /*19a0*/  STS [R2+0xc00], R7 ;  /* 0x000c000702007388 */ /* 0x000fe20000000800 */
[----:B------:R-:W-:Y:S01]  /*19b0*/  MOV R22, 0xffffffff ;  /* 0xffffffff00167802 */ /* 0x000fe20000000f00 */
[----:B0-----:R-:W-:Y:S01]  /*19c0*/  IMAD.MOV.U32 R21, RZ, RZ, -0x1 ;  /* 0xffffffffff157424 */ /* 0x001fe200078e00ff */
[----:B-1----:R-:W-:Y:S01]  /*19d0*/  MOV R8, 0xffffffff ;  /* 0xffffffff00087802 */ /* 0x002fe20000000f00 */
[----:B--2---:R-:W-:Y:S04]  /*19e0*/  @P2 STS [R4+0xc00], R29 ;  /* 0x000c001d04002388 */ /* 0x004fe80000000800 */
[----:B------:R-:W-:Y:S04]  /*19f0*/  STS [R2+0x1000], R9 ;  /* 0x0010000902007388 */ /* 0x000fe80000000800 */
[----:B---3--:R0:W-:Y:S04]  /*1a00*/  @P1 STS [R4+0x1000], R25 ;  /* 0x0010001904001388 */ /* 0x0081e80000000800 */
[----:B------:R1:W-:Y:S04]  /*1a10*/  STS [R2+0x1400], R11 ;  /* 0x0014000b02007388 */ /* 0x0003e80000000800 */
[----:B----4-:R1:W-:Y:S04]  /*1a20*/  @P0 STS [R4+0x1400], R23 ;  /* 0x0014001704000388 */ /* 0x0103e80000000800 */
[----:B------:R1:W-:Y:S04]  /*1a30*/  STS [R2+0x1800], R13 ;  /* 0x0018000d02007388 */ /* 0x0003e80000000800 */
[----:B-----5:R1:W-:Y:S01]  /*1a40*/  @P6 STS [R4+0x1800], R24 ;  /* 0x0018001804006388 */ /* 0x0203e20000000800 */
[----:B------:R-:W-:-:S03]  /*1a50*/  @P2 FSETP.GE.AND P4, PT, R29, RZ, PT ;  /* 0x000000ff1d00220b */ /* 0x000fc60003f86000 */
[----:B------:R1:W-:Y:S01]  /*1a60*/  STS [R2+0x1c00], R15 ;  /* 0x001c000f02007388 */ /* 0x0003e20000000800 */
[----:B------:R-:W-:-:S03]  /*1a70*/  @P1 FSETP.GE.AND P3, PT, R25, RZ, PT ;  /* 0x000000ff1900120b */ /* 0x000fc60003f66000 */
[----:B------:R1:W-:Y:S01]  /*1a80*/  @P5 STS [R4+0x1c00], R14 ;  /* 0x001c000e04005388 */ /* 0x0003e20000000800 */
[----:B------:R-:W-:Y:S02]  /*1a90*/  @P2 SEL R22, RZ, 0xffffffff, !P4 ;  /* 0xffffffffff162807 */ /* 0x000fe40006000000 */
[----:B------:R-:W-:Y:S02]  /*1aa0*/  @P1 SEL R21, RZ, 0xffffffff, !P3 ;  /* 0xffffffffff151807 */ /* 0x000fe40005800000 */
[----:B------:R-:W-:Y:S02]  /*1ab0*/  @P0 FSETP.GE.AND P2, PT, R23, RZ, PT ;  /* 0x000000ff1700020b */ /* 0x000fe40003f46000 */
[----:B------:R-:W-:Y:S01]  /*1ac0*/  @P6 FSETP.GE.AND P1, PT, R24, RZ, PT ;  /* 0x000000ff1800620b */ /* 0x000fe20003f26000 */
[----:B0-----:R-:W-:Y:S01]  /*1ad0*/  IMAD.MOV.U32 R25, RZ, RZ, -0x1 ;  /* 0xffffffffff197424 */ /* 0x001fe200078e00ff */
[----:B------:R-:W-:Y:S02]  /*1ae0*/  IADD3 R21, PT, PT, R21, R22, R10 ;  /* 0x0000001615157210 */ /* 0x000fe40007ffe00a */
[----:B------:R-:W-:-:S02]  /*1af0*/  @P5 FSETP.GE.AND P3, PT, R14, RZ, PT ;  /* 0x000000ff0e00520b */ /* 0x000fc40003f66000 */
[----:B------:R-:W-:Y:S02]  /*1b00*/  @P0 SEL R8, RZ, 0xffffffff, !P2 ;  /* 0xffffffffff080807 */ /* 0x000fe40005000000 */
[----:B------:R-:W-:Y:S02]  /*1b10*/  @P6 SEL R25, RZ, 0xffffffff, !P1 ;  /* 0xffffffffff196807 */ /* 0x000fe40004800000 */
[----:B------:R-:W-:Y:S02]  /*1b20*/  MOV R10, 0xffffffff ;  /* 0xffffffff000a7802 */ /* 0x000fe40000000f00 */
[----:B------:R-:W-:Y:S02]  /*1b30*/  IADD3 R21, PT, PT, R25, R8, R21 ;  /* 0x0000000819157210 */ /* 0x000fe40007ffe015 */
[----:B------:R-:W-:-:S05]  /*1b40*/  @P5 SEL R10, RZ, 0xffffffff, !P3 ;  /* 0xffffffffff0a5807 */ /* 0x000fca0005800000 */
[----:B------:R-:W-:Y:S01]  /*1b50*/  IMAD.IADD R8, R21, 0x1, R10 ;  /* 0x0000000115087824 */ /* 0x000fe200078e020a */
[----:B-1----:R-:W-:Y:S06]  /*1b60*/  BRA `(.L_x_89) ;  /* 0x0000000400d87947 */ /* 0x002fec0003800000 */
.L_x_88:
[----:B------:R-:W1:Y:S01]  /*1b70*/  LDS R27, [R2] ;  /* 0x00000000021b7984 */ /* 0x000e620000000800 */
[----:B------:R-:W-:Y:S01]  /*1b80*/  MOV R6, UR11 ;  /* 0x0000000b00067c02 */ /* 0x000fe20008000f00 */
[----:B------:R-:W-:Y:S01]  /*1b90*/  BSSY.RECONVERGENT B2, `(.L_x_90) ;  /* 0x000000d000027945 */ /* 0x000fe20003800200 */
[----:B------:R-:W-:Y:S02]  /*1ba0*/  IMAD.MOV.U32 R22, RZ, RZ, 0x7 ;  /* 0x00000007ff167424 */ /* 0x000fe400078e00ff */
[----:B-1----:R-:W-:-:S13]  /*1bb0*/  ISETP.GE.AND P0, PT, R27, R6, PT ;  /* 0x000000061b00720c */ /* 0x002fda0003f06270 */
[----:B------:R-:W-:Y:S05]  /*1bc0*/  @!P0 BRA `(.L_x_91) ;  /* 0x0000000000248947 */ /* 0x000fea0003800000 */
[----:B------:R-:W1:Y:S02]  /*1bd0*/  LDS R5, [R4] ;  /* 0x0000000004057984 */ /* 0x000e640000000800 */
[----:B-1----:R-:W-:-:S13]  /*1be0*/  FSETP.GE.AND P0, PT, R5, RZ, PT ;  /* 0x000000ff0500720b */ /* 0x002fda0003f06000 */
[----:B------:R-:W-:Y:S05]  /*1bf0*/  @P0 BRA `(.L_x_91) ;  /* 0x0000000000180947 */ /* 0x000fea0003800000 */
[----:B0-----:R-:W-:-:S06]  /*1c00*/  IMAD.WIDE R8, R27, 0x10, R16 ;  /* 0x000000101b087825 */ /* 0x001fcc00078e0210 */
[----:B------:R-:W2:Y:S01]  /*1c10*/  LDG.E.STRONG.SYS R9, desc[UR8][R8.64+0xc] ;  /* 0x00000c0808097981 */ /* 0x000ea2000c1f5900 */
[----:B------:R-:W-:-:S03]  /*1c20*/  HFMA2 R22, -RZ, RZ, 0, 4.17232513427734375e-07 ;  /* 0x00000007ff167431 */ /* 0x000fc600000001ff */
[----:B--2---:R1:W-:Y:S01]  /*1c30*/  STS [R4], R9 ;  /* 0x0000000904007388 */ /* 0x0043e20000000800 */
[----:B------:R-:W-:-:S04]  /*1c40*/  FSETP.GE.AND P0, PT, R9, RZ, PT ;  /* 0x000000ff0900720b */ /* 0x000fc80003f06000 */
[----:B------:R-:W-:-:S09]  /*1c50*/  SEL R22, R22, 0x8, P0 ;  /* 0x0000000816167807 */ /* 0x000fd20000000000 */
.L_x_91:
[----:B------:R-:W-:Y:S05]  /*1c60*/  BSYNC.RECONVERGENT B2 ;  /* 0x0000000000027941 */ /* 0x000fea0003800200 */
.L_x_90:
[----:B------:R-:W2:Y:S01]  /*1c70*/  LDS R26, [R2+0x400] ;  /* 0x00040000021a7984 */ /* 0x000ea20000000800 */
[----:B------:R-:W-:Y:S01]  /*1c80*/  BSSY.RECONVERGENT B2, `(.L_x_92) ;  /* 0x000000c000027945 */ /* 0x000fe20003800200 */
[----:B------:R-:W-:Y:S01]  /*1c90*/  IMAD.MOV.U32 R21, RZ, RZ, -0x1 ;  /* 0xffffffffff157424 */ /* 0x000fe200078e00ff */
[----:B--2---:R-:W-:-:S13]  /*1ca0*/  ISETP.GE.AND P0, PT, R26, R6, PT ;  /* 0x000000061a00720c */ /* 0x004fda0003f06270 */
[----:B------:R-:W-:Y:S05]  /*1cb0*/  @!P0 BRA `(.L_x_93) ;  /* 0x0000000000208947 */ /* 0x000fea0003800000 */
[----:B------:R-:W2:Y:S02]  /*1cc0*/  LDS R5, [R4+0x400] ;  /* 0x0004000004057984 */ /* 0x000ea40000000800 */
[----:B--2---:R-:W-:-:S13]  /*1cd0*/  FSETP.GE.AND P0, PT, R5, RZ, PT ;  /* 0x000000ff0500720b */ /* 0x004fda0003f06000 */
[----:B------:R-:W-:Y:S05]  /*1ce0*/  @P0 BRA `(.L_x_93) ;  /* 0x0000000000140947 */ /* 0x000fea0003800000 */
[----:B01----:R-:W-:-:S06]  /*1cf0*/  IMAD.WIDE R8, R26, 0x10, R16 ;  /* 0x000000101a087825 */ /* 0x003fcc00078e0210 */
[----:B------:R-:W2:Y:S04]  /*1d00*/  LDG.E.STRONG.SYS R9, desc[UR8][R8.64+0xc] ;  /* 0x00000c0808097981 */ /* 0x000ea8000c1f5900 */
[----:B--2---:R2:W-:Y:S01]  /*1d10*/  STS [R4+0x400], R9 ;  /* 0x0004000904007388 */ /* 0x0045e20000000800 */
[----:B------:R-:W-:-:S04]  /*1d20*/  FSETP.GE.AND P0, PT, R9, RZ, PT ;  /* 0x000000ff0900720b */ /* 0x000fc80003f06000 */
[----:B------:R-:W-:-:S09]  /*1d30*/  SEL R21, RZ, 0xffffffff, !P0 ;  /* 0xffffffffff157807 */ /* 0x000fd20004000000 */
.L_x_93:
[----:B------:R-:W-:Y:S05]  /*1d40*/  BSYNC.RECONVERGENT B2 ;  /* 0x0000000000027941 */ /* 0x000fea0003800200 */
.L_x_92:
[----:B------:R-:W3:Y:S01]  /*1d50*/  LDS R5, [R2+0x800] ;  /* 0x0008000002057984 */ /* 0x000ee20000000800 */
[----:B------:R-:W-:Y:S01]  /*1d60*/  BSSY.RECONVERGENT B2, `(.L_x_94) ;  /* 0x000000c000027945 */ /* 0x000fe20003800200 */
[----:B------:R-:W-:Y:S02]  /*1d70*/  MOV R20, 0xffffffff ;  /* 0xffffffff00147802 */ /* 0x000fe40000000f00 */
[----:B---3--:R-:W-:-:S13]  /*1d80*/  ISETP.GE.AND P0, PT, R5, R6, PT ;  /* 0x000000060500720c */ /* 0x008fda0003f06270 */
[----:B------:R-:W-:Y:S05]  /*1d90*/  @!P0 BRA `(.L_x_95) ;  /* 0x0000000000208947 */ /* 0x000fea0003800000 */
[----:B------:R-:W3:Y:S02]  /*1da0*/  LDS R7, [R4+0x800] ;  /* 0x0008000004077984 */ /* 0x000ee40000000800 */
[----:B---3--:R-:W-:-:S13]  /*1db0*/  FSETP.GE.AND P0, PT, R7, RZ, PT ;  /* 0x000000ff0700720b */ /* 0x008fda0003f06000 */
[----:B------:R-:W-:Y:S05]  /*1dc0*/  @P0 BRA `(.L_x_95) ;  /* 0x0000000000140947 */ /* 0x000fea0003800000 */
[----:B012---:R-:W-:-:S06]  /*1dd0*/  IMAD.WIDE R8, R5, 0x10, R16 ;  /* 0x0000001005087825 */ /* 0x007fcc00078e0210 */
[----:B------:R-:W2:Y:S04]  /*1de0*/  LDG.E.STRONG.SYS R9, desc[UR8][R8.64+0xc] ;  /* 0x00000c0808097981 */ /* 0x000ea8000c1f5900 */
[----:B--2---:R3:W-:Y:S01]  /*1df0*/  STS [R4+0x800], R9 ;  /* 0x0008000904007388 */ /* 0x0047e20000000800 */
[----:B------:R-:W-:-:S04]  /*1e00*/  FSETP.GE.AND P0, PT, R9, RZ, PT ;  /* 0x000000ff0900720b */ /* 0x000fc80003f06000 */
[----:B------:R-:W-:-:S09]  /*1e10*/  SEL R20, RZ, 0xffffffff, !P0 ;  /* 0xffffffffff147807 */ /* 0x000fd20004000000 */
.L_x_95:
[----:B------:R-:W-:Y:S05]  /*1e20*/  BSYNC.RECONVERGENT B2 ;  /* 0x0000000000027941 */ /* 0x000fea0003800200 */
.L_x_94:
[----:B------:R-:W4:Y:S01]  /*1e30*/  LDS R7, [R2+0xc00] ;  /* 0x000c000002077984 */ /* 0x000f220000000800 */
[----:B------:R-:W-:Y:S01]  /*1e40*/  BSSY.RECONVERGENT B2, `(.L_x_96) ;  /* 0x000000c000027945 */ /* 0x000fe20003800200 */
[----:B------:R-:W-:Y:S01]  /*1e50*/  IMAD.MOV.U32 R23, RZ, RZ, -0x1 ;  /* 0xffffffffff177424 */ /* 0x000fe200078e00ff */
[----:B----4-:R-:W-:-:S13]  /*1e60*/  ISETP.GE.AND P0, PT, R7, R6, PT ;  /* 0x000000060700720c */ /* 0x010fda0003f06270 */
[----:B------:R-:W-:Y:S05]  /*1e70*/  @!P0 BRA `(.L_x_97) ;  /* 0x0000000000208947 */ /* 0x000fea0003800000 */
[----:B------:R-:W4:Y:S02]  /*1e80*/  LDS R8, [R4+0xc00] ;  /* 0x000c000004087984 */ /* 0x000f240000000800 */
[----:B----4-:R-:W-:-:S13]  /*1e90*/  FSETP.GE.AND P0, PT, R8, RZ, PT ;  /* 0x000000ff0800720b */ /* 0x010fda0003f06000 */
[----:B------:R-:W-:Y:S05]  /*1ea0*/  @P0 BRA `(.L_x_97) ;  /* 0x0000000000140947 */ /* 0x000fea0003800000 */
[----:B0123--:R-:W-:-:S06]  /*1eb0*/  IMAD.WIDE R8, R7, 0x10, R16 ;  /* 0x0000001007087825 */ /* 0x00ffcc00078e0210 */
[----:B------:R-:W2:Y:S04]  /*1ec0*/  LDG.E.STRONG.SYS R9, desc[UR8][R8.64+0xc] ;  /* 0x00000c0808097981 */ /* 0x000ea8000c1f5900 */
[----:B--2---:R4:W-:Y:S01]  /*1ed0*/  STS [R4+0xc00], R9 ;  /* 0x000c000904007388 */ /* 0x0049e20000000800 */
[----:B------:R-:W-:-:S04]  /*1ee0*/  FSETP.GE.AND P0, PT, R9, RZ, PT ;  /* 0x000000ff0900720b */ /* 0x000fc80003f06000 */
[----:B------:R-:W-:-:S09]  /*1ef0*/  SEL R23, RZ, 0xffffffff, !P0 ;  /* 0xffffffffff177807 */ /* 0x000fd20004000000 */
.L_x_97:
[----:B------:R-:W-:Y:S05]  /*1f00*/  BSYNC.RECONVERGENT B2 ;  /* 0x0000000000027941 */ /* 0x000fea0003800200 */
.L_x_96:
[----:B01234-:R-:W0:Y:S01]  /*1f10*/  LDS R9, [R2+0x1000] ;  /* 0x0010000002097984 */ /* 0x01fe220000000800 */
[----:B------:R-:W-:Y:S01]  /*1f20*/  BSSY.RECONVERGENT B2, `(.L_x_98) ;  /* 0x000000c000027945 */ /* 0x000fe20003800200 */
[----:B------:R-:W-:Y:S02]  /*1f30*/  MOV R8, 0xffffffff ;  /* 0xffffffff00087802 */ /* 0x000fe40000000f00 */
[----:B0-----:R-:W-:-:S13]  /*1f40*/  ISETP.GE.AND P0, PT, R9, R6, PT ;  /* 0x000000060900720c */ /* 0x001fda0003f06270 */
[----:B------:R-:W-:Y:S05]  /*1f50*/  @!P0 BRA `(.L_x_99) ;  /* 0x0000000000208947 */ /* 0x000fea0003800000 */
[----:B------:R-:W0:Y:S02]  /*1f60*/  LDS R10, [R4+0x1000] ;  /* 0x00100000040a7984 */ /* 0x000e240000000800 */
[----:B0-----:R-:W-:-:S13]  /*1f70*/  FSETP.GE.AND P0, PT, R10, RZ, PT ;  /* 0x000000ff0a00720b */ /* 0x001fda0003f06000 */
[----:B------:R-:W-:Y:S05]  /*1f80*/  @P0 BRA `(.L_x_99) ;  /* 0x0000000000140947 */ /* 0x000fea0003800000 */
[----:B------:R-:W-:-:S06]  /*1f90*/  IMAD.WIDE R10, R9, 0x10, R16 ;  /* 0x00000010090a7825 */ /* 0x000fcc00078e0210 */
[----:B------:R-:W2:Y:S04]  /*1fa0*/  LDG.E.STRONG.SYS R11, desc[UR8][R10.64+0xc] ;  /* 0x00000c080a0b7981 */ /* 0x000ea8000c1f5900 */
[----:B--2---:R0:W-:Y:S01]  /*1fb0*/  STS [R4+0x1000], R11 ;  /* 0x0010000b04007388 */ /* 0x0041e20000000800 */
[----:B------:R-:W-:-:S04]  /*1fc0*/  FSETP.GE.AND P0, PT, R11, RZ, PT ;  /* 0x000000ff0b00720b */ /* 0x000fc80003f06000 */
[----:B------:R-:W-:-:S09]  /*1fd0*/  SEL R8, RZ, 0xffffffff, !P0 ;  /* 0xffffffffff087807 */ /* 0x000fd20004000000 */
.L_x_99:
[----:B------:R-:W-:Y:S05]  /*1fe0*/  BSYNC.RECONVERGENT B2 ;  /* 0x0000000000027941 */ /* 0x000fea0003800200 */
.L_x_98:
[----:B0-----:R-:W0:Y:S01]  /*1ff0*/  LDS R11, [R2+0x1400] ;  /* 0x00140000020b7984 */ /* 0x001e220000000800 */
[----:B------:R-:W-:Y:S01]  /*2000*/  BSSY.RECONVERGENT B2, `(.L_x_100) ;  /* 0x000000c000027945 */ /* 0x000fe20003800200 */
[----:B------:R-:W-:Y:S01]  /*2010*/  IMAD.MOV.U32 R10, RZ, RZ, -0x1 ;  /* 0xffffffffff0a7424 */ /* 0x000fe200078e00ff */
        /* <DEDUP_REMOVED lines=10> */
.L_x_101:
[----:B------:R-:W-:Y:S05]  /*20c0*/  BSYNC.RECONVERGENT B2 ;  /* 0x0000000000027941 */ /* 0x000fea0003800200 */
.L_x_100:
[----:B0-----:R-:W0:Y:S01]  /*20d0*/  LDS R13, [R2+0x1800] ;  /* 0x00180000020d7984 */ /* 0x001e220000000800 */
        /* <DEDUP_REMOVED lines=12> */
.L_x_103:
[----:B------:R-:W-:Y:S05]  /*21a0*/  BSYNC.RECONVERGENT B2 ;  /* 0x0000000000027941 */ /* 0x000fea0003800200 */
.L_x_102:
[----:B0-----:R-:W0:Y:S01]  /*21b0*/  LDS R15, [R2+0x1c00] ;  /* 0x001c0000020f7984 */ /* 0x001e220000000800 */
[----:B------:R-:W-:Y:S01]  /*21c0*/  IADD3 R20, PT, PT, R20, R21, R22 ;  /* 0x0000001514147210 */ /* 0x000fe20007ffe016 */
[----:B------:R-:W-:Y:S03]  /*21d0*/  BSSY.RECONVERGENT B2, `(.L_x_104) ;  /* 0x000000e000027945 */ /* 0x000fe60003800200 */
[----:B------:R-:W-:-:S04]  /*21e0*/  IADD3 R8, PT, PT, R8, R23, R20 ;  /* 0x0000001708087210 */ /* 0x000fc80007ffe014 */
[----:B------:R-:W-:Y:S01]  /*21f0*/  IADD3 R25, PT, PT, R25, R10, R8 ;  /* 0x0000000a19197210 */ /* 0x000fe20007ffe008 */
        /* <DEDUP_REMOVED lines=11> */
.L_x_105:
[----:B------:R-:W-:Y:S05]  /*22b0*/  BSYNC.RECONVERGENT B2 ;  /* 0x0000000000027941 */ /* 0x000fea0003800200 */
.L_x_104:
[----:B------:R-:W-:-:S07]  /*22c0*/  IADD3 R8, PT, PT, R25, R8, RZ ;  /* 0x0000000819087210 */ /* 0x000fce0007ffe0ff */
.L_x_89:
[----:B------:R-:W-:Y:S05]  /*22d0*/  BSYNC.RECONVERGENT B0 ;  /* 0x0000000000007941 */ /* 0x000fea0003800200 */
.L_x_87:
[----:B------:R-:W-:-:S13]  /*22e0*/  ISETP.NE.AND P0, PT, R8, RZ, PT ;  /* 0x000000ff0800720c */ /* 0x000fda0003f05270 */
[----:B------:R-:W-:Y:S05]  /*22f0*/  @P0 BRA `(.L_x_86) ;  /* 0x0000000800f80947 */ /* 0x000fea0003800000 */
[----:B------:R-:W-:Y:S01]  /*2300*/  ISETP.GE.AND P6, PT, R27, RZ, PT ;  /* 0x000000ff1b00720c */ /* 0x000fe20003fc6270 */
[----:B------:R-:W-:Y:S01]  /*2310*/  BSSY.RECONVERGENT B0, `(.L_x_106) ;  /* 0x000001c000007945 */ /* 0x000fe20003800200 */
[----:B------:R-:W-:Y:S01]  /*2320*/  HFMA2 R14, -RZ, RZ, 0, 0 ;  /* 0x00000000ff0e7431 */ /* 0x000fe200000001ff */
[----:B------:R-:W-:Y:S01]  /*2330*/  ISETP.GE.AND P0, PT, R26, RZ, PT ;  /* 0x000000ff1a00720c */ /* 0x000fe20003f06270 */
[----:B------:R-:W-:Y:S01]  /*2340*/  IMAD.MOV.U32 R25, RZ, RZ, RZ ;  /* 0x000000ffff197224 */ /* 0x000fe200078e00ff */
[----:B------:R-:W-:Y:S01]  /*2350*/  ISETP.GE.AND P1, PT, R5, RZ, PT ;  /* 0x000000ff0500720c */ /* 0x000fe20003f26270 */
[----:B------:R-:W-:Y:S01]  /*2360*/  IMAD.MOV.U32 R8, RZ, RZ, RZ ;  /* 0x000000ffff087224 */ /* 0x000fe200078e00ff */
[----:B------:R-:W-:Y:S01]  /*2370*/  ISETP.GE.AND P2, PT, R7, RZ, PT ;  /* 0x000000ff0700720c */ /* 0x000fe20003f46270 */
[----:B------:R-:W-:Y:S01]  /*2380*/  IMAD.MOV.U32 R12, RZ, RZ, RZ ;  /* 0x000000ffff0c7224 */ /* 0x000fe200078e00ff */
[----:B------:R-:W-:Y:S02]  /*2390*/  ISETP.GE.AND P3, PT, R9, RZ, PT ;  /* 0x000000ff0900720c */ /* 0x000fe40003f66270 */
[----:B------:R-:W-:-:S02]  /*23a0*/  ISETP.GE.AND P4, PT, R11, RZ, PT ;  /* 0x000000ff0b00720c */ /* 0x000fc40003f86270 */
[----:B------:R-:W-:Y:S02]  /*23b0*/  ISETP.GE.AND P5, PT, R13, RZ, PT ;  /* 0x000000ff0d00720c */ /* 0x000fe40003fa6270 */
[----:B------:R-:W-:Y:S01]  /*23c0*/  MOV R10, RZ ;  /* 0x000000ff000a7202 */ /* 0x000fe20000000f00 */
[----:B------:R-:W-:Y:S10]  /*23d0*/  @!P6 BRA `(.L_x_107) ;  /* 0x00000000003ce947 */ /* 0x000ff40003800000 */
[----:B------:R-:W-:-:S05]  /*23e0*/  IMAD.WIDE.U32 R22, R27, 0x10, R16 ;  /* 0x000000101b167825 */ /* 0x000fca00078e0010 */
[----:B------:R-:W2:Y:S04]  /*23f0*/  LDG.E.STRONG.SYS R8, desc[UR8][R22.64] ;  /* 0x0000000816087981 */ /* 0x000ea8000c1f5900 */
[----:B------:R-:W3:Y:S04]  /*2400*/  LDG.E.STRONG.SYS R10, desc[UR8][R22.64+0x4] ;  /* 0x00000408160a7981 */ /* 0x000ee8000c1f5900 */
[----:B------:R-:W4:Y:S01]  /*2410*/  LDG.E.STRONG.SYS R12, desc[UR8][R22.64+0x8] ;  /* 0x00000808160c7981 */ /* 0x000f22000c1f5900 */
[----:B------:R-:W-:-:S03]  /*2420*/  ISETP.GE.AND P6, PT, R27, R6, PT ;  /* 0x000000061b00720c */ /* 0x000fc60003fc6270 */
[----:B------:R1:W2:Y:S01]  /*2430*/  LDG.E.STRONG.SYS R25, desc[UR8][R22.64+0xc] ;  /* 0x00000c0816197981 */ /* 0x0002a2000c1f5900 */
[----:B------:R-:W-:-:S09]  /*2440*/  MOV R14, 0x1 ;  /* 0x00000001000e7802 */ /* 0x000fd20000000f00 */
[----:B0-----:R-:W0:Y:S02]  /*2450*/  @P6 LDC.64 R20, c[0x0][0x388] ;  /* 0x0000e200ff146b82 */ /* 0x001e240000000a00 */
[----:B0-----:R-:W-:-:S05]  /*2460*/  @P6 IMAD.WIDE.U32 R20, R27, 0x4, R20 ;  /* 0x000000041b146825 */ /* 0x001fca00078e0014 */
[----:B------:R1:W5:Y:S04]  /*2470*/  @P6 LDG.E.STRONG.SYS R14, desc[UR8][R20.64] ;  /* 0x00000008140e6981 */ /* 0x000368000c1f5900 */
[----:B--2---:R-:W0:Y:S02]  /*2480*/  @P6 LDS R25, [R4] ;  /* 0x0000000004196984 */ /* 0x004e240000000800 */
[-C--:B0-----:R-:W-:Y:S01]  /*2490*/  FFMA R8, R8, R25.reuse, RZ ;  /* 0x0000001908087223 */ /* 0x081fe200000000ff */
[-C--:B---3--:R-:W-:Y:S01]  /*24a0*/  FFMA R10, R10, R25.reuse, RZ ;  /* 0x000000190a0a7223 */ /* 0x088fe200000000ff */
[----:B----4-:R-:W-:Y:S01]  /*24b0*/  FFMA R12, R12, R25, RZ ;  /* 0x000000190c0c7223 */ /* 0x010fe200000000ff */
[----:B-1----:R-:W-:-:S07]  /*24c0*/  FADD R25, RZ, R25 ;  /* 0x00000019ff197221 */ /* 0x002fce0000000000 */
.L_x_107:
[----:B------:R-:W-:Y:S05]  /*24d0*/  BSYNC.RECONVERGENT B0 ;  /* 0x0000000000007941 */ /* 0x000fea0003800200 */
.L_x_106:
[----:B------:R-:W-:Y:S04]  /*24e0*/  BSSY.RECONVERGENT B0, `(.L_x_108) ;  /* 0x0000012000007945 */ /* 0x000fe80003800200 */
[----:B------:R-:W-:Y:S05]  /*24f0*/  @!P0 BRA `(.L_x_109) ;  /* 0x0000000000408947 */ /* 0x000fea0003800000 */
[C---:B------:R-:W-:Y:S01]  /*2500*/  IMAD.WIDE.U32 R22, R26.reuse, 0x10, R16 ;  /* 0x000000101a167825 */ /* 0x040fe200078e0010 */
[----:B------:R-:W-:-:S04]  /*2510*/  ISETP.GE.AND P0, PT, R26, R6, PT ;  /* 0x000000061a00720c */ /* 0x000fc80003f06270 */
[----:B------:R-:W2:Y:S04]  /*2520*/  LDG.E.STRONG.SYS R27, desc[UR8][R22.64] ;  /* 0x00000008161b7981 */ /* 0x000ea8000c1f5900 */
[----:B------:R-:W3:Y:S04]  /*2530*/  LDG.E.STRONG.SYS R29, desc[UR8][R22.64+0x4] ;  /* 0x00000408161d7981 */ /* 0x000ee8000c1f5900 */
[----:B------:R-:W4:Y:S01]  /*2540*/  LDG.E.STRONG.SYS R24, desc[UR8][R22.64+0x8] ;  /* 0x0000080816187981 */ /* 0x000f22000c1f5900 */
[----:B0-----:R-:W0:Y:S03]  /*2550*/  @P0 LDC.64 R20, c[0x0][0x388] ;  /* 0x0000e200ff140b82 */ /* 0x001e260000000a00 */
[----:B------:R1:W2:Y:S01]  /*2560*/  LDG.E.STRONG.SYS R28, desc[UR8][R22.64+0xc] ;  /* 0x00000c08161c7981 */ /* 0x0002a2000c1f5900 */
[----:B0-----:R-:W-:-:S04]  /*2570*/  @P0 IMAD.WIDE.U32 R20, R26, 0x4, R20 ;  /* 0x000000041a140825 */ /* 0x001fc800078e0014 */
[----:B------:R-:W-:-:S06]  /*2580*/  IMAD.MOV.U32 R26, RZ, RZ, 0x1 ;  /* 0x00000001ff1a7424 */ /* 0x000fcc00078e00ff */
[----:B------:R-:W3:Y:S04]  /*2590*/  @P0 LDG.E.STRONG.SYS R26, desc[UR8][R20.64] ;  /* 0x00000008141a0981 */ /* 0x000ee8000c1f5900 */
[----:B--2---:R-:W0:Y:S01]  /*25a0*/  @P0 LDS R28, [R4+0x400] ;  /* 0x00040000041c0984 */ /* 0x004e220000000800 */
[----:B---3-5:R-:W-:Y:S01]  /*25b0*/  IADD3 R14, PT, PT, R14, R26, RZ ;  /* 0x0000001a0e0e7210 */ /* 0x028fe20007ffe0ff */
[-C--:B0-----:R-:W-:Y:S01]  /*25c0*/  FFMA R8, R27, R28.reuse, R8 ;  /* 0x0000001c1b087223 */ /* 0x081fe20000000008 */
[-C--:B------:R-:W-:Y:S01]  /*25d0*/  FFMA R10, R29, R28.reuse, R10 ;  /* 0x0000001c1d0a7223 */ /* 0x080fe2000000000a */
[----:B----4-:R-:W-:Y:S01]  /*25e0*/  FFMA R12, R24, R28, R12 ;  /* 0x0000001c180c7223 */ /* 0x010fe2000000000c */
[----:B-1----:R-:W-:-:S07]  /*25f0*/  FADD R25, R25, R28 ;  /* 0x0000001c19197221 */ /* 0x002fce0000000000 */
.L_x_109:
[----:B------:R-:W-:Y:S05]  /*2600*/  BSYNC.RECONVERGENT B0 ;  /* 0x0000000000007941 */ /* 0x000fea0003800200 */
.L_x_108:
[----:B------:R-:W-:Y:S04]  /*2610*/  BSSY.RECONVERGENT B0, `(.L_x_110) ;  /* 0x0000012000007945 */ /* 0x000fe80003800200 */
[----:B------:R-:W-:Y:S05]  /*2620*/  @!P1 BRA `(.L_x_111) ;  /* 0x0000000000409947 */ /* 0x000fea0003800000 */
[C---:B0-----:R-:W-:Y:S01]  /*2630*/  IMAD.WIDE.U32 R20, R5.reuse, 0x10, R16 ;  /* 0x0000001005147825 */ /* 0x041fe200078e0010 */
[----:B------:R-:W-:-:S04]  /*2640*/  ISETP.GE.AND P0, PT, R5, R6, PT ;  /* 0x000000060500720c */ /* 0x000fc80003f06270 */
[----:B------:R-:W2:Y:S04]  /*2650*/  LDG.E.STRONG.SYS R24, desc[UR8][R20.64] ;  /* 0x0000000814187981 */ /* 0x000ea8000c1f5900 */
[----:B------:R-:W3:Y:S04]  /*2660*/  LDG.E.STRONG.SYS R29, desc[UR8][R20.64+0x4] ;  /* 0x00000408141d7981 */ /* 0x000ee8000c1f5900 */
[----:B------:R-:W4:Y:S01]  /*2670*/  LDG.E.STRONG.SYS R27, desc[UR8][R20.64+0x8] ;  /* 0x00000808141b7981 */ /* 0x000f22000c1f5900 */
[----:B------:R-:W0:Y:S03]  /*2680*/  @P0 LDC.64 R22, c[0x0][0x388] ;  /* 0x0000e200ff160b82 */ /* 0x000e260000000a00 */
        /* <DEDUP_REMOVED lines=10> */
.L_x_111:
[----:B------:R-:W-:Y:S05]  /*2730*/  BSYNC.RECONVERGENT B0 ;  /* 0x0000000000007941 */ /* 0x000fea0003800200 */
.L_x_110:
        /* <DEDUP_REMOVED lines=18> */
.L_x_113:
[----:B------:R-:W-:Y:S05]  /*2860*/  BSYNC.RECONVERGENT B0 ;  /* 0x0000000000007941 */ /* 0x000fea0003800200 */
.L_x_112:
        /* <DEDUP_REMOVED lines=18> */
.L_x_115:
[----:B------:R-:W-:Y:S05]  /*2990*/  BSYNC.RECONVERGENT B0 ;  /* 0x0000000000007941 */ /* 0x000fea0003800200 */
.L_x_114:
        /* <DEDUP_REMOVED lines=9> */
[----:B------:R-:W-:-:S02]  /*2a30*/  IMAD.MOV.U32 R27, RZ, RZ, 0x1 ;  /* 0x00000001ff1b7424 */ /* 0x000fc400078e00ff */
[----:B0-----:R-:W-:-:S05]  /*2a40*/  @P0 IMAD.WIDE.U32 R20, R11, 0x4, R20 ;  /* 0x000000040b140825 */ /* 0x001fca00078e0014 */
[----:B------:R-:W3:Y:S04]  /*2a50*/  @P0 LDG.E.STRONG.SYS R27, desc[UR8][R20.64] ;  /* 0x00000008141b0981 */ /* 0x000ee8000c1f5900 */
[----:B--2---:R-:W0:Y:S01]  /*2a60*/  @P0 LDS R24, [R4+0x1400] ;  /* 0x0014000004180984 */ /* 0x004e220000000800 */
[----:B---3-5:R-:W-:Y:S01]  /*2a70*/  IADD3 R14, PT, PT, R14, R27, RZ ;  /* 0x0000001b0e0e7210 */ /* 0x028fe20007ffe0ff */
[-C--:B0-----:R-:W-:Y:S01]  /*2a80*/  FFMA R8, R5, R24.reuse, R8 ;  /* 0x0000001805087223 */ /* 0x081fe20000000008 */
[-C--:B------:R-:W-:Y:S01]  /*2a90*/  FFMA R10, R7, R24.reuse, R10 ;  /* 0x00000018070a7223 */ /* 0x080fe2000000000a */
[----:B----4-:R-:W-:Y:S01]  /*2aa0*/  FFMA R12, R9, R24, R12 ;  /* 0x00000018090c7223 */ /* 0x010fe2000000000c */
[----:B-1----:R-:W-:-:S07]  /*2ab0*/  FADD R25, R25, R24 ;  /* 0x0000001819197221 */ /* 0x002fce0000000000 */
.L_x_117:
[----:B------:R-:W-:Y:S05]  /*2ac0*/  BSYNC.RECONVERGENT B0 ;  /* 0x0000000000007941 */ /* 0x000fea0003800200 */
.L_x_116:
        /* <DEDUP_REMOVED lines=18> */
.L_x_119:
[----:B------:R-:W-:Y:S05]  /*2bf0*/  BSYNC.RECONVERGENT B0 ;  /* 0x0000000000007941 */ /* 0x000fea0003800200 */
.L_x_118:
[----:B0-----:R-:W0:Y:S01]  /*2c00*/  LDC.64 R20, c[0x0][0x388] ;  /* 0x0000e200ff147b82 */ /* 0x001e220000000a00 */
[----:B------:R-:W-:Y:S01]  /*2c10*/  ISETP.GE.AND P0, PT, R15, RZ, PT ;  /* 0x000000ff0f00720c */ /* 0x000fe20003f06270 */
[----:B------:R-:W-:Y:S01]  /*2c20*/  BSSY.RECONVERGENT B0, `(.L_x_120) ;  /* 0x0000013000007945 */ /* 0x000fe20003800200 */
[----:B0-----:R-:W-:-:S11]  /*2c30*/  IMAD.WIDE R20, R3, 0x4, R20 ;  /* 0x0000000403147825 */ /* 0x001fd600078e0214 */
[----:B------:R-:W-:Y:S05]  /*2c40*/  @!P0 BRA `(.L_x_121) ;  /* 0x0000000000408947 */ /* 0x000fea0003800000 */
[C---:B------:R-:W-:Y:S01]  /*2c50*/  IMAD.WIDE.U32 R16, R15.reuse, 0x10, R16 ;  /* 0x000000100f107825 */ /* 0x040fe200078e0010 */
[----:B------:R-:W-:-:S04]  /*2c60*/  ISETP.GE.AND P0, PT, R15, R6, PT ;  /* 0x000000060f00720c */ /* 0x000fc80003f06270 */
[----:B------:R-:W2:Y:S04]  /*2c70*/  LDG.E.STRONG.SYS R5, desc[UR8][R16.64] ;  /* 0x0000000810057981 */ /* 0x000ea8000c1f5900 */
[----:B------:R-:W3:Y:S04]  /*2c80*/  LDG.E.STRONG.SYS R9, desc[UR8][R16.64+0x4] ;  /* 0x0000040810097981 */ /* 0x000ee8000c1f5900 */
[----:B------:R-:W4:Y:S01]  /*2c90*/  LDG.E.STRONG.SYS R11, desc[UR8][R16.64+0x8] ;  /* 0x00000808100b7981 */ /* 0x000f22000c1f5900 */
[----:B------:R-:W0:Y:S03]  /*2ca0*/  @P0 LDC.64 R6, c[0x0][0x388] ;  /* 0x0000e200ff060b82 */ /* 0x000e260000000a00 */
        /* <DEDUP_REMOVED lines=10> */
.L_x_121:
[----:B------:R-:W-:Y:S05]  /*2d50*/  BSYNC.RECONVERGENT B0 ;  /* 0x0000000000007941 */ /* 0x000fea0003800200 */
.L_x_120:
[----:B------:R-:W-:Y:S01]  /*2d60*/  VIADD R5, R25, 0x1800000 ;  /* 0x0180000019057836 */ /* 0x000fe20000000000 */
[----:B-----5:R0:W-:Y:S01]  /*2d70*/  STG.E.STRONG.SYS desc[UR8][R20.64], R14 ;  /* 0x0000000e14007986 */ /* 0x0201e2000c115908 */
[----:B------:R-:W-:Y:S03]  /*2d80*/  BSSY.RECONVERGENT B0, `(.L_x_122) ;  /* 0x000000c000007945 */ /* 0x000fe60003800200 */
[----:B------:R-:W-:-:S04]  /*2d90*/  LOP3.LUT R5, R5, 0x7f800000, RZ, 0xc0, !PT ;  /* 0x7f80000005057812 */ /* 0x000fc800078ec0ff */
[----:B------:R-:W-:-:S13]  /*2da0*/  ISETP.GT.U32.AND P0, PT, R5, 0x1ffffff, PT ;  /* 0x01ffffff0500780c */ /* 0x000fda0003f04070 */
[----:B0-----:R-:W-:Y:S05]  /*2db0*/  @P0 BRA `(.L_x_123) ;  /* 0x0000000000100947 */ /* 0x001fea0003800000 */
[----:B------:R-:W-:-:S07]  /*2dc0*/  MOV R14, 0x2de0 ;  /* 0x00002de0000e7802 */ /* 0x000fce0000000f00 */
[----:B------:R-:W-:Y:S05]  /*2dd0*/  CALL.REL.NOINC `($__internal_0_$__cuda_sm20_rcp_rn_f32_slowpath) ;  /* 0x0000000000507944 */ /* 0x000fea0003c00000 */
[----:B------:R-:W-:Y:S01]  /*2de0*/  MOV R5, R11 ;  /* 0x0000000b00057202 */ /* 0x000fe20000000f00 */
[----:B------:R-:W-:Y:S06]  /*2df0*/  BRA `(.L_x_124) ;  /* 0x0000000000107947 */ /* 0x000fec0003800000 */
.L_x_123:
[----:B------:R-:W0:Y:S02]  /*2e00*/  MUFU.RCP R6, R25 ;  /* 0x0000001900067308 */ /* 0x000e240000001000 */
[----:B0-----:R-:W-:-:S04]  /*2e10*/  FFMA R5, R6, R25, -1 ;  /* 0xbf80000006057423 */ /* 0x001fc80000000019 */
[----:B------:R-:W-:-:S04]  /*2e20*/  FADD.FTZ R5, -R5, -RZ ;  /* 0x800000ff05057221 */ /* 0x000fc80000010100 */
[----:B------:R-:W-:-:S07]  /*2e30*/  FFMA R5, R6, R5, R6 ;  /* 0x0000000506057223 */ /* 0x000fce0000000006 */
.L_x_124:
[----:B------:R-:W-:Y:S05]  /*2e40*/  BSYNC.RECONVERGENT B0 ;  /* 0x0000000000007941 */ /* 0x000fea0003800200 */
.L_x_122:
[C---:B------:R-:W-:Y:S01]  /*2e50*/  FMUL R7, R5.reuse, R8 ;  /* 0x0000000805077220 */ /* 0x040fe20000400000 */
[C---:B------:R-:W-:Y:S01]  /*2e60*/  FMUL R9, R5.reuse, R10 ;  /* 0x0000000a05097220 */ /* 0x040fe20000400000 */
[----:B------:R-:W-:Y:S01]  /*2e70*/  FMUL R5, R5, R12 ;  /* 0x0000000c05057220 */ /* 0x000fe20000400000 */
[----:B------:R-:W-:Y:S02]  /*2e80*/  HFMA2 R8, -RZ, RZ, 0, 0 ;  /* 0x00000000ff087431 */ /* 0x000fe400000001ff */
[----:B------:R-:W-:Y:S01]  /*2e90*/  IMAD.IADD R3, R0, 0x1, R3 ;  /* 0x0000000100037824 */ /* 0x000fe200078e0203 */
[----:B------:R1:W-:Y:S04]  /*2ea0*/  STG.E.STRONG.SYS desc[UR8][R18.64], R7 ;  /* 0x0000000712007986 */ /* 0x0003e8000c115908 */
[----:B------:R1:W-:Y:S04]  /*2eb0*/  STG.E.STRONG.SYS desc[UR8][R18.64+0x4], R9 ;  /* 0x0000040912007986 */ /* 0x0003e8000c115908 */
[----:B------:R1:W-:Y:S04]  /*2ec0*/  STG.E.STRONG.SYS desc[UR8][R18.64+0x8], R5 ;  /* 0x0000080512007986 */ /* 0x0003e8000c115908 */
[----:B------:R1:W-:Y:S02]  /*2ed0*/  STG.E.STRONG.SYS desc[UR8][R18.64+0xc], R25 ;  /* 0x00000c1912007986 */ /* 0x0003e4000c115908 */
.L_x_86:
[----:B------:R-:W-:Y:S05]  /*2ee0*/  BSYNC.RECONVERGENT B1 ;  /* 0x0000000000017941 */ /* 0x000fea0003800200 */
.L_x_85:
[----:B------:R-:W-:-:S13]  /*2ef0*/  ISETP.GT.AND P0, PT, R3, UR7, PT ;  /* 0x0000000703007c0c */ /* 0x000fda000bf04270 */
[----:B------:R-:W-:Y:S05]  /*2f00*/  @!P0 BRA `(.L_x_125) ;  /* 0xffffffe400a48947 */ /* 0x000fea000383ffff */
[----:B------:R-:W-:Y:S05]  /*2f10*/  EXIT ;  /* 0x000000000000794d */ /* 0x000fea0003800000 */
        .weak           $__internal_0_$__cuda_sm20_rcp_rn_f32_slowpath
        .type           $__internal_0_$__cuda_sm20_rcp_rn_f32_slowpath,@function
        .size           $__internal_0_$__cuda_sm20_rcp_rn_f32_slowpath,(.L_x_178 - $__internal_0_$__cuda_sm20_rcp_rn_f32_slowpath)
$__internal_0_$__cuda_sm20_rcp_rn_f32_slowpath:
[----:B------:R-:W-:Y:S01]  /*2f20*/  IMAD.SHL.U32 R9, R25, 0x2, RZ ;  /* 0x0000000219097824 */ /* 0x000fe200078e00ff */
[----:B------:R-:W-:Y:S04]  /*2f30*/  BSSY.RECONVERGENT B4, `(.L_x_126) ;  /* 0x0000030000047945 */ /* 0x000fe80003800200 */
[----:B------:R-:W-:-:S04]  /*2f40*/  SHF.R.U32.HI R9, RZ, 0x18, R9 ;  /* 0x00000018ff097819 */ /* 0x000fc80000011609 */
[----:B------:R-:W-:-:S13]  /*2f50*/  ISETP.NE.U32.AND P0, PT, R9, RZ, PT ;  /* 0x000000ff0900720c */ /* 0x000fda0003f05070 */
[----:B------:R-:W-:Y:S05]  /*2f60*/  @P0 BRA `(.L_x_127) ;  /* 0x0000000000280947 */ /* 0x000fea0003800000 */
[----:B------:R-:W-:-:S04]  /*2f70*/  SHF.L.U32 R9, R25, 0x1, RZ ;  /* 0x0000000119097819 */ /* 0x000fc800000006ff */
[----:B------:R-:W-:-:S13]  /*2f80*/  ISETP.NE.AND P0, PT, R9, RZ, PT ;  /* 0x000000ff0900720c */ /* 0x000fda0003f05270 */
[----:B------:R-:W-:Y:S01]  /*2f90*/  @P0 FFMA R13, R25, 1.84467440737095516160e+19, RZ ;  /* 0x5f800000190d0823 */ /* 0x000fe200000000ff */
[----:B------:R-:W-:Y:S08]  /*2fa0*/  @!P0 MUFU.RCP R11, R25 ;  /* 0x00000019000b8308 */ /* 0x000ff00000001000 */
[----:B------:R-:W0:Y:S02]  /*2fb0*/  @P0 MUFU.RCP R16, R13 ;  /* 0x0000000d00100308 */ /* 0x000e240000001000 */
[----:B0-----:R-:W-:-:S04]  /*2fc0*/  @P0 FFMA R9, R13, R16, -1 ;  /* 0xbf8000000d090423 */ /* 0x001fc80000000010 */
[----:B------:R-:W-:-:S04]  /*2fd0*/  @P0 FADD.FTZ R9, -R9, -RZ ;  /* 0x800000ff09090221 */ /* 0x000fc80000010100 */
[----:B------:R-:W-:-:S04]  /*2fe0*/  @P0 FFMA R9, R16, R9, R16 ;  /* 0x0000000910090223 */ /* 0x000fc80000000010 */
[----:B------:R-:W-:Y:S01]  /*2ff0*/  @P0 FFMA R11, R9, 1.84467440737095516160e+19, RZ ;  /* 0x5f800000090b0823 */ /* 0x000fe200000000ff */
[----:B------:R-:W-:Y:S06]  /*3000*/  BRA `(.L_x_128) ;  /* 0x0000000000887947 */ /* 0x000fec0003800000 */
.L_x_127:
[----:B------:R-:W-:-:S05]  /*3010*/  VIADD R11, R9, 0xffffff03 ;  /* 0xffffff03090b7836 */ /* 0x000fca0000000000 */
[----:B------:R-:W-:-:S13]  /*3020*/  ISETP.GT.U32.AND P0, PT, R11, 0x1, PT ;  /* 0x000000010b00780c */ /* 0x000fda0003f04070 */
[----:B------:R-:W-:Y:S05]  /*3030*/  @P0 BRA `(.L_x_129) ;  /* 0x0000000000780947 */ /* 0x000fea0003800000 */
[----:B------:R-:W-:Y:S01]  /*3040*/  LOP3.LUT R13, R25, 0x7fffff, RZ, 0xc0, !PT ;  /* 0x007fffff190d7812 */ /* 0x000fe200078ec0ff */
[----:B------:R-:W-:Y:S01]  /*3050*/  VIADD R9, R9, 0xffffff04 ;  /* 0xffffff0409097836 */ /* 0x000fe20000000000 */
[----:B------:R-:W-:Y:S02]  /*3060*/  MOV R20, 0x3 ;  /* 0x0000000300147802 */ /* 0x000fe40000000f00 */
[----:B------:R-:W-:Y:S02]  /*3070*/  LOP3.LUT R13, R13, 0x3f800000, RZ, 0xfc, !PT ;  /* 0x3f8000000d0d7812 */ /* 0x000fe400078efcff */
[----:B------:R-:W-:Y:S02]  /*3080*/  SHF.L.U32 R21, R20, R11, RZ ;  /* 0x0000000b14157219 */ /* 0x000fe400000006ff */
[----:B------:R-:W0:Y:S02]  /*3090*/  MUFU.RCP R16, R13 ;  /* 0x0000000d00107308 */ /* 0x000e240000001000 */
[----:B0-----:R-:W-:-:S04]  /*30a0*/  FFMA R15, R13, R16, -1 ;  /* 0xbf8000000d0f7423 */ /* 0x001fc80000000010 */
[----:B------:R-:W-:-:S04]  /*30b0*/  FADD.FTZ R15, -R15, -RZ ;  /* 0x800000ff0f0f7221 */ /* 0x000fc80000010100 */
[CCC-:B------:R-:W-:Y:S01]  /*30c0*/  FFMA.RM R17, R16.reuse, R15.reuse, R16.reuse ;  /* 0x0000000f10117223 */ /* 0x1c0fe20000004010 */
[----:B------:R-:W-:-:S04]  /*30d0*/  FFMA.RP R16, R16, R15, R16 ;  /* 0x0000000f10107223 */ /* 0x000fc80000008010 */
[C---:B------:R-:W-:Y:S02]  /*30e0*/  LOP3.LUT R15, R17.reuse, 0x7fffff, RZ, 0xc0, !PT ;  /* 0x007fffff110f7812 */ /* 0x040fe400078ec0ff */
[----:B------:R-:W-:Y:S02]  /*30f0*/  FSETP.NEU.FTZ.AND P0, PT, R17, R16, PT ;  /* 0x000000101100720b */ /* 0x000fe40003f1d000 */
[----:B------:R-:W-:Y:S02]  /*3100*/  LOP3.LUT R16, R15, 0x800000, RZ, 0xfc, !PT ;  /* 0x008000000f107812 */ /* 0x000fe400078efcff */
[----:B------:R-:W-:Y:S02]  /*3110*/  SEL R15, RZ, 0xffffffff, !P0 ;  /* 0xffffffffff0f7807 */ /* 0x000fe40004000000 */
[----:B------:R-:W-:-:S03]  /*3120*/  LOP3.LUT R20, R21, R16, RZ, 0xc0, !PT ;  /* 0x0000001015147212 */ /* 0x000fc600078ec0ff */
[----:B------:R-:W-:Y:S01]  /*3130*/  IMAD.MOV R15, RZ, RZ, -R15 ;  /* 0x000000ffff0f7224 */ /* 0x000fe200078e0a0f */
[----:B------:R-:W-:-:S04]  /*3140*/  SHF.R.U32.HI R20, RZ, R11, R20 ;  /* 0x0000000bff147219 */ /* 0x000fc80000011614 */
[--C-:B------:R-:W-:Y:S02]  /*3150*/  LOP3.LUT P1, RZ, R15, R11, R16.reuse, 0xf8, !PT ;  /* 0x0000000b0fff7212 */ /* 0x100fe4000782f810 */
[C---:B------:R-:W-:Y:S02]  /*3160*/  LOP3.LUT P0, RZ, R20.reuse, 0x1, RZ, 0xc0, !PT ;  /* 0x0000000114ff7812 */ /* 0x040fe4000780c0ff */
[----:B------:R-:W-:Y:S02]  /*3170*/  LOP3.LUT P2, RZ, R20, 0x2, RZ, 0xc0, !PT ;  /* 0x0000000214ff7812 */ /* 0x000fe4000784c0ff */
[----:B------:R-:W-:Y:S02]  /*3180*/  SHF.R.U32.HI R16, RZ, R9, R16 ;  /* 0x00000009ff107219 */ /* 0x000fe40000011610 */
[----:B------:R-:W-:Y:S02]  /*3190*/  PLOP3.LUT P0, PT, P0, P1, P2, 0xe0, 0x0 ;  /* 0x000000000000781c */ /* 0x000fe40000703c20 */
[----:B------:R-:W-:-:S02]  /*31a0*/  LOP3.LUT P1, RZ, R25, 0x7fffff, RZ, 0xc0, !PT ;  /* 0x007fffff19ff7812 */ /* 0x000fc4000782c0ff */
[----:B------:R-:W-:-:S04]  /*31b0*/  SEL R11, RZ, 0x1, !P0 ;  /* 0x00000001ff0b7807 */ /* 0x000fc80004000000 */
[----:B------:R-:W-:-:S04]  /*31c0*/  IADD3 R11, PT, PT, -R11, RZ, RZ ;  /* 0x000000ff0b0b7210 */ /* 0x000fc80007ffe1ff */
[----:B------:R-:W-:-:S13]  /*31d0*/  ISETP.GE.AND P0, PT, R11, RZ, PT ;  /* 0x000000ff0b00720c */ /* 0x000fda0003f06270 */
[----:B------:R-:W-:-:S05]  /*31e0*/  @!P0 IADD3 R16, PT, PT, R16, 0x1, RZ ;  /* 0x0000000110108810 */ /* 0x000fca0007ffe0ff */
[----:B------:R-:W-:-:S05]  /*31f0*/  @!P1 IMAD.SHL.U32 R16, R16, 0x2, RZ ;  /* 0x0000000210109824 */ /* 0x000fca00078e00ff */
[----:B------:R-:W-:Y:S01]  /*3200*/  LOP3.LUT R11, R16, 0x80000000, R25, 0xf8, !PT ;  /* 0x80000000100b7812 */ /* 0x000fe200078ef819 */
[----:B------:R-:W-:Y:S06]  /*3210*/  BRA `(.L_x_128) ;  /* 0x0000000000047947 */ /* 0x000fec0003800000 */
.L_x_129:
[----:B------:R0:W1:Y:S02]  /*3220*/  MUFU.RCP R11, R25 ;  /* 0x00000019000b7308 */ /* 0x0000640000001000 */
.L_x_128:
[----:B------:R-:W-:Y:S05]  /*3230*/  BSYNC.RECONVERGENT B4 ;  /* 0x0000000000047941 */ /* 0x000fea0003800200 */
.L_x_126:
[----:B------:R-:W-:-:S04]  /*3240*/  HFMA2 R15, -RZ, RZ, 0, 0 ;  /* 0x00000000ff0f7431 */ /* 0x000fc800000001ff */
[----:B01----:R-:W-:Y:S05]  /*3250*/  RET.REL.NODEC R14 `(_Z19SummarizationKerneliiPViPKiPV6float4Pi) ;  /* 0xffffffcc0e687950 */ /* 0x003fea0003c3ffff */
.L_x_130:
        /* <DEDUP_REMOVED lines=10> */
.L_x_178:


//--------------------- .text._Z12ClearKernel2iPiP6float4S_ --------------------------
	.section	.text._Z12ClearKernel2iPiP6float4S_,"ax",@progbits
	.align	128
        .global         _Z12ClearKernel2iPiP6float4S_
        .type           _Z12ClearKernel2iPiP6float4S_,@function
        .size           _Z12ClearKernel2iPiP6float4S_,(.L_x_184 - _Z12ClearKernel2iPiP6float4S_)
        .other          _Z12ClearKernel2iPiP6float4S_,@"STO_CUDA_ENTRY STV_DEFAULT"
_Z12ClearKernel2iPiP6float4S_:
.text._Z12ClearKernel2iPiP6float4S_:
[----:B------:R-:W-:Y:S08]  /*0000*/  LDC R1, c[0x0][0x37c] ;  /* 0x0000df00ff017b82 */ /* 0x000ff00000000800 */
[----:B------:R-:W0:Y:S01]  /*0010*/  LDC.64 R2, c[0x0][0x398] ;  /* 0x0000e600ff027b82 */ /* 0x000e220000000a00 */
[----:B------:R-:W0:Y:S01]  /*0020*/  LDCU.64 UR6, c[0x0][0x358] ;  /* 0x00006b00ff0677ac */ /* 0x000e220008000a00 */
[----:B------:R-:W1:Y:S01]  /*0030*/  S2R R9, SR_TID.X ;  /* 0x0000000000097919 */ /* 0x000e620000002100 */
[----:B------:R-:W1:Y:S01]  /*0040*/  S2R R10, SR_CTAID.X ;  /* 0x00000000000a7919 */ /* 0x000e620000002500 */
[----:B------:R-:W1:Y:S01]  /*0050*/  LDCU UR4, c[0x0][0x360] ;  /* 0x00006c00ff0477ac */ /* 0x000e620008000800 */
[----:B------:R-:W2:Y:S01]  /*0060*/  LDCU UR8, c[0x0][0x380] ;  /* 0x00007000ff0877ac */ /* 0x000ea20008000800 */
[----:B0-----:R-:W3:Y:S02]  /*0070*/  LDG.E.CONSTANT R2, desc[UR6][R2.64] ;  /* 0x0000000602027981 */ /* 0x001ee4000c1e9900 */
[----:B------:R-:W0:Y:S01]  /*0080*/  LDC R8, c[0x0][0x370] ;  /* 0x0000dc00ff087b82 */ /* 0x000e220000000800 */
[----:B-1----:R-:W-:-:S02]  /*0090*/  IMAD R5, R10, UR4, R9 ;  /* 0x000000040a057c24 */ /* 0x002fc4000f8e0209 */
[----:B0-----:R-:W-:Y:S01]  /*00a0*/  IMAD R0, R8, UR4, RZ ;  /* 0x0000000408007c24 */ /* 0x001fe2000f8e02ff */
[----:B---3--:R-:W-:-:S05]  /*00b0*/  LOP3.LUT R4, R2, 0xffffffe0, RZ, 0xc0, !PT ;  /* 0xffffffe002047812 */ /* 0x008fca00078ec0ff */
[----:B------:R-:W-:-:S05]  /*00c0*/  IMAD.IADD R5, R4, 0x1, R5 ;  /* 0x0000000104057824 */ /* 0x000fca00078e0205 */
[----:B------:R-:W-:-:S04]  /*00d0*/  ISETP.GE.AND P0, PT, R5, R2, PT ;  /* 0x000000020500720c */ /* 0x000fc80003f06270 */
[----:B------:R-:W-:-:S05]  /*00e0*/  SEL R2, R0, RZ, !P0 ;  /* 0x000000ff00027207 */ /* 0x000fca0004000000 */
[----:B------:R-:W-:-:S05]  /*00f0*/  IMAD.IADD R7, R5, 0x1, R2 ;  /* 0x0000000105077824 */ /* 0x000fca00078e0202 */
[----:B--2---:R-:W-:-:S13]  /*0100*/  ISETP.GE.AND P0, PT, R7, UR8, PT ;  /* 0x0000000807007c0c */ /* 0x004fda000bf06270 */
[----:B------:R-:W-:Y:S05]  /*0110*/  @P0 EXIT ;  /* 0x000000000000094d */ /* 0x000fea0003800000 */
[----:B------:R-:W0:Y:S01]  /*0120*/  I2F.U32.RP R6, R0 ;  /* 0x0000000000067306 */ /* 0x000e220000209000 */
[----:B------:R-:W-:Y:S01]  /*0130*/  IADD3 R5, PT, PT, R8, R10, RZ ;  /* 0x0000000a08057210 */ /* 0x000fe20007ffe0ff */
[----:B------:R-:W-:Y:S01]  /*0140*/  IMAD.IADD R2, R2, 0x1, R9 ;  /* 0x0000000102027824 */ /* 0x000fe200078e0209 */
[----:B------:R-:W-:Y:S01]  /*0150*/  ISETP.NE.U32.AND P2, PT, R0, RZ, PT ;  /* 0x000000ff0000720c */ /* 0x000fe20003f45070 */
[----:B------:R-:W-:Y:S01]  /*0160*/  IMAD.MOV R9, RZ, RZ, -R0 ;  /* 0x000000ffff097224 */ /* 0x000fe200078e0a00 */
[----:B------:R-:W-:Y:S01]  /*0170*/  BSSY.RECONVERGENT B0, `(.L_x_131) ;  /* 0x0000030000007945 */ /* 0x000fe20003800200 */
[----:B------:R-:W-:Y:S02]  /*0180*/  IMAD R5, R5, UR4, R2 ;  /* 0x0000000405057c24 */ /* 0x000fe4000f8e0202 */
[----:B------:R-:W-:-:S03]  /*0190*/  IMAD.MOV.U32 R2, RZ, RZ, RZ ;  /* 0x000000ffff027224 */ /* 0x000fc600078e00ff */
[----:B------:R-:W-:Y:S01]  /*01a0*/  IADD3 R5, PT, PT, R4, R5, RZ ;  /* 0x0000000504057210 */ /* 0x000fe20007ffe0ff */
[----:B0-----:R-:W0:Y:S03]  /*01b0*/  MUFU.RCP R6, R6 ;  /* 0x0000000600067308 */ /* 0x001e260000001000 */
[C---:B------:R-:W-:Y:S02]  /*01c0*/  ISETP.GE.AND P0, PT, R5.reuse, UR8, PT ;  /* 0x0000000805007c0c */ /* 0x040fe4000bf06270 */
[----:B------:R-:W-:Y:S02]  /*01d0*/  VIMNMX R4, PT, PT, R5, UR8, !PT ;  /* 0x0000000805047c48 */ /* 0x000fe4000ffe0100 */
[----:B0-----:R-:W-:Y:S02]  /*01e0*/  IADD3 R3, PT, PT, R6, 0xffffffe, RZ ;  /* 0x0ffffffe06037810 */ /* 0x001fe40007ffe0ff */
[----:B------:R-:W-:-:S04]  /*01f0*/  SEL R6, RZ, 0x1, P0 ;  /* 0x00000001ff067807 */ /* 0x000fc80000000000 */
[----:B------:R-:W0:Y:S01]  /*0200*/  F2I.FTZ.U32.TRUNC.NTZ R3, R3 ;  /* 0x0000000300037305 */ /* 0x000e22000021f000 */
[----:B------:R-:W-:Y:S01]  /*0210*/  IADD3 R5, PT, PT, R4, -R5, -R6 ;  /* 0x8000000504057210 */ /* 0x000fe20007ffe806 */
[----:B0-----:R-:W-:-:S04]  /*0220*/  IMAD R9, R9, R3, RZ ;  /* 0x0000000309097224 */ /* 0x001fc800078e02ff */
[----:B------:R-:W-:-:S06]  /*0230*/  IMAD.HI.U32 R2, R3, R9, R2 ;  /* 0x0000000903027227 */ /* 0x000fcc00078e0002 */
[----:B------:R-:W-:-:S05]  /*0240*/  IMAD.HI.U32 R9, R2, R5, RZ ;  /* 0x0000000502097227 */ /* 0x000fca00078e00ff */
[----:B------:R-:W-:-:S05]  /*0250*/  IADD3 R2, PT, PT, -R9, RZ, RZ ;  /* 0x000000ff09027210 */ /* 0x000fca0007ffe1ff */
[----:B------:R-:W-:Y:S02]  /*0260*/  IMAD R5, R0, R2, R5 ;  /* 0x0000000200057224 */ /* 0x000fe400078e0205 */
[----:B------:R-:W0:Y:S03]  /*0270*/  LDC.64 R2, c[0x0][0x390] ;  /* 0x0000e400ff027b82 */ /* 0x000e260000000a00 */
[----:B------:R-:W-:-:S13]  /*0280*/  ISETP.GE.U32.AND P0, PT, R5, R0, PT ;  /* 0x000000000500720c */ /* 0x000fda0003f06070 */
[----:B------:R-:W-:Y:S01]  /*0290*/  @P0 IMAD.IADD R5, R5, 0x1, -R0 ;  /* 0x0000000105050824 */ /* 0x000fe200078e0a00 */
[----:B------:R-:W-:-:S04]  /*02a0*/  @P0 IADD3 R9, PT, PT, R9, 0x1, RZ ;  /* 0x0000000109090810 */ /* 0x000fc80007ffe0ff */
[-C--:B------:R-:W-:Y:S02]  /*02b0*/  ISETP.GE.U32.AND P1, PT, R5, R0.reuse, PT ;  /* 0x000000000500720c */ /* 0x080fe40003f26070 */
[----:B------:R-:W1:Y:S11]  /*02c0*/  LDC.64 R4, c[0x0][0x388] ;  /* 0x0000e200ff047b82 */ /* 0x000e760000000a00 */
[----:B------:R-:W-:Y:S01]  /*02d0*/  @P1 VIADD R9, R9, 0x1 ;  /* 0x0000000109091836 */ /* 0x000fe20000000000 */
[----:B------:R-:W-:-:S04]  /*02e0*/  @!P2 LOP3.LUT R9, RZ, R0, RZ, 0x33, !PT ;  /* 0x00000000ff09a212 */ /* 0x000fc800078e33ff */
[----:B------:R-:W-:-:S04]  /*02f0*/  IADD3 R6, PT, PT, R6, R9, RZ ;  /* 0x0000000906067210 */ /* 0x000fc80007ffe0ff */
[C---:B------:R-:W-:Y:S02]  /*0300*/  LOP3.LUT R8, R6.reuse, 0x3, RZ, 0xc0, !PT ;  /* 0x0000000306087812 */ /* 0x040fe400078ec0ff */
[----:B------:R-:W-:Y:S02]  /*0310*/  ISETP.GE.U32.AND P1, PT, R6, 0x3, PT ;  /* 0x000000030600780c */ /* 0x000fe40003f26070 */
[----:B------:R-:W-:-:S13]  /*0320*/  ISETP.NE.AND P0, PT, R8, 0x3, PT ;  /* 0x000000030800780c */ /* 0x000fda0003f05270 */
[----:B0-----:R-:W-:Y:S05]  /*0330*/  @!P0 BRA `(.L_x_132) ;  /* 0x00000000004c8947 */ /* 0x001fea0003800000 */
[----:B------:R-:W0:Y:S01]  /*0340*/  LDCU.64 UR4, c[0x0][0x390] ;  /* 0x00007200ff0477ac */ /* 0x000e220008000a00 */
[----:B------:R-:W2:Y:S01]  /*0350*/  LDC.64 R14, c[0x0][0x388] ;  /* 0x0000e200ff0e7b82 */ /* 0x000ea20000000a00 */
[----:B------:R-:W-:Y:S02]  /*0360*/  VIADD R6, R6, 0x1 ;  /* 0x0000000106067836 */ /* 0x000fe40000000000 */
[----:B------:R-:W-:Y:S02]  /*0370*/  HFMA2 R17, -RZ, RZ, -1.875, 0 ;  /* 0xbf800000ff117431 */ /* 0x000fe400000001ff */
[----:B------:R-:W-:Y:S01]  /*0380*/  IMAD.MOV.U32 R19, RZ, RZ, -0x1 ;  /* 0xffffffffff137424 */ /* 0x000fe200078e00ff */
[----:B------:R-:W-:-:S04]  /*0390*/  LOP3.LUT R6, R6, 0x3, RZ, 0xc0, !PT ;  /* 0x0000000306067812 */ /* 0x000fc800078ec0ff */
[----:B------:R-:W-:Y:S01]  /*03a0*/  IADD3 R6, PT, PT, -R6, RZ, RZ ;  /* 0x000000ff06067210 */ /* 0x000fe20007ffe1ff */
[----:B0-----:R-:W-:-:S04]  /*03b0*/  UIADD3 UR4, UP0, UPT, UR4, 0xc, URZ ;  /* 0x0000000c04047890 */ /* 0x001fc8000ff1e0ff */
[----:B------:R-:W-:Y:S02]  /*03c0*/  UIADD3.X UR5, UPT, UPT, URZ, UR5, URZ, UP0, !UPT ;  /* 0x00000005ff057290 */ /* 0x000fe400087fe4ff */
[----:B------:R-:W-:-:S04]  /*03d0*/  IMAD.U32 R12, RZ, RZ, UR4 ;  /* 0x00000004ff0c7e24 */ /* 0x000fc8000f8e00ff */
[----:B------:R-:W-:-:S07]  /*03e0*/  MOV R13, UR5 ;  /* 0x00000005000d7c02 */ /* 0x000fce0008000f00 */
.L_x_133:
[----:B------:R-:W-:-:S04]  /*03f0*/  IMAD.WIDE R10, R7, 0x10, R12 ;  /* 0x00000010070a7825 */ /* 0x000fc800078e020c */
[----:B--2---:R-:W-:Y:S01]  /*0400*/  IMAD.WIDE R8, R7, 0x4, R14 ;  /* 0x0000000407087825 */ /* 0x004fe200078e020e */
[----:B------:R0:W-:Y:S01]  /*0410*/  STG.E desc[UR6][R10.64], R17 ;  /* 0x000000110a007986 */ /* 0x0001e2000c101906 */
[----:B------:R-:W-:Y:S02]  /*0420*/  IADD3 R7, PT, PT, R0, R7, RZ ;  /* 0x0000000700077210 */ /* 0x000fe40007ffe0ff */
[----:B------:R-:W-:Y:S01]  /*0430*/  VIADD R6, R6, 0x1 ;  /* 0x0000000106067836 */ /* 0x000fe20000000000 */
[----:B------:R0:W-:Y:S04]  /*0440*/  STG.E desc[UR6][R8.64], R19 ;  /* 0x0000001308007986 */ /* 0x0001e8000c101906 */
[----:B------:R-:W-:-:S13]  /*0450*/  ISETP.NE.AND P0, PT, R6, RZ, PT ;  /* 0x000000ff0600720c */ /* 0x000fda0003f05270 */
[----:B0-----:R-:W-:Y:S05]  /*0460*/  @P0 BRA `(.L_x_133) ;  /* 0xfffffffc00e00947 */ /* 0x001fea000383ffff */
.L_x_132:
[----:B------:R-:W-:Y:S05]  /*0470*/  BSYNC.RECONVERGENT B0 ;  /* 0x0000000000007941 */ /* 0x000fea0003800200 */
.L_x_131:
[----:B------:R-:W-:Y:S05]  /*0480*/  @!P1 EXIT ;  /* 0x000000000000994d */ /* 0x000fea0003800000 */
.L_x_134:
[----:B0-----:R-:W-:Y:S01]  /*0490*/  IMAD.WIDE R8, R7, 0x10, R2 ;  /* 0x0000001007087825 */ /* 0x001fe200078e0202 */
[----:B------:R-:W-:-:S03]  /*04a0*/  MOV R27, 0xffffffff ;  /* 0xffffffff001b7802 */ /* 0x000fc60000000f00 */
[----:B-1----:R-:W-:Y:S01]  /*04b0*/  IMAD.WIDE R22, R7, 0x4, R4 ;  /* 0x0000000407167825 */ /* 0x002fe200078e0204 */
[----:B------:R-:W-:-:S03]  /*04c0*/  LEA R7, R0, R7, 0x2 ;  /* 0x0000000700077211 */ /* 0x000fc600078e10ff */
[----:B------:R-:W-:Y:S01]  /*04d0*/  IMAD.WIDE R16, R0, 0x10, R8 ;  /* 0x0000001000107825 */ /* 0x000fe200078e0208 */
[----:B------:R-:W-:-:S03]  /*04e0*/  ISETP.GE.AND P0, PT, R7, UR8, PT ;  /* 0x0000000807007c0c */ /* 0x000fc6000bf06270 */
[----:B------:R-:W-:-:S04]  /*04f0*/  IMAD.WIDE R10, R0, 0x4, R22 ;  /* 0x00000004000a7825 */ /* 0x000fc800078e0216 */
[----:B------:R-:W-:Y:S02]  /*0500*/  IMAD.MOV.U32 R25, RZ, RZ, -0x40800000 ;  /* 0xbf800000ff197424 */ /* 0x000fe400078e00ff */
[----:B------:R-:W-:-:S03]  /*0510*/  IMAD.WIDE R18, R0, 0x10, R16 ;  /* 0x0000001000127825 */ /* 0x000fc600078e0210 */
[----:B------:R0:W-:Y:S01]  /*0520*/  STG.E desc[UR6][R8.64+0xc], R25 ;  /* 0x00000c1908007986 */ /* 0x0001e2000c101906 */
[----:B------:R-:W-:-:S03]  /*0530*/  IMAD.WIDE R12, R0, 0x4, R10 ;  /* 0x00000004000c7825 */ /* 0x000fc600078e020a */
[----:B------:R0:W-:Y:S01]  /*0540*/  STG.E desc[UR6][R22.64], R27 ;  /* 0x0000001b16007986 */ /* 0x0001e2000c101906 */
[----:B------:R-:W-:-:S03]  /*0550*/  IMAD.WIDE R20, R0, 0x10, R18 ;  /* 0x0000001000147825 */ /* 0x000fc600078e0212 */
[----:B------:R0:W-:Y:S01]  /*0560*/  STG.E desc[UR6][R16.64+0xc], R25 ;  /* 0x00000c1910007986 */ /* 0x0001e2000c101906 */
[----:B------:R-:W-:-:S03]  /*0570*/  IMAD.WIDE R14, R0, 0x4, R12 ;  /* 0x00000004000e7825 */ /* 0x000fc600078e020c */
[----:B------:R0:W-:Y:S04]  /*0580*/  STG.E desc[UR6][R10.64], R27 ;  /* 0x0000001b0a007986 */ /* 0x0001e8000c101906 */
[----:B------:R0:W-:Y:S04]  /*0590*/  STG.E desc[UR6][R18.64+0xc], R25 ;  /* 0x00000c1912007986 */ /* 0x0001e8000c101906 */
[----:B------:R0:W-:Y:S04]  /*05a0*/  STG.E desc[UR6][R12.64], R27 ;  /* 0x0000001b0c007986 */ /* 0x0001e8000c101906 */
[----:B------:R0:W-:Y:S04]  /*05b0*/  STG.E desc[UR6][R20.64+0xc], R25 ;  /* 0x00000c1914007986 */ /* 0x0001e8000c101906 */
[----:B------:R0:W-:Y:S01]  /*05c0*/  STG.E desc[UR6][R14.64], R27 ;  /* 0x0000001b0e007986 */ /* 0x0001e2000c101906 */
[----:B------:R-:W-:Y:S05]  /*05d0*/  @!P0 BRA `(.L_x_134) ;  /* 0xfffffffc00ac8947 */ /* 0x000fea000383ffff */
[----:B------:R-:W-:Y:S05]  /*05e0*/  EXIT ;  /* 0x000000000000794d */ /* 0x000fea0003800000 */
.L_x_135:
        /* <DEDUP_REMOVED lines=9> */
.L_x_184:


//--------------------- .text._Z18TreeBuildingKerneliiPViPK6float4PKfPi --------------------------
	.section	.text._Z18TreeBuildingKerneliiPViPK6float4PKfPi,"ax",@progbits
	.align	128
        .global         _Z18TreeBuildingKerneliiPViPK6float4PKfPi
        .type           _Z18TreeBuildingKerneliiPViPK6float4PKfPi,@function
        .size           _Z18TreeBuildingKerneliiPViPK6float4PKfPi,(.L_x_185 - _Z18TreeBuildingKerneliiPViPK6float4PKfPi)
        .other          _Z18TreeBuildingKerneliiPViPK6float4PKfPi,@"STO_CUDA_ENTRY STV_DEFAULT"
_Z18TreeBuildingKerneliiPViPK6float4PKfPi:
.text._Z18TreeBuildingKerneliiPViPK6float4PKfPi:
[----:B------:R-:W-:Y:S01]  /*0000*/  LDC R1, c[0x0][0x37c] ;  /* 0x0000df00ff017b82 */ /* 0x000fe20000000800 */
[----:B------:R-:W0:Y:S01]  /*0010*/  S2R R21, SR_TID.X ;  /* 0x0000000000157919 */ /* 0x000e220000002100 */
[----:B------:R-:W1:Y:S06]  /*0020*/  LDCU UR4, c[0x0][0x360] ;  /* 0x00006c00ff0477ac */ /* 0x000e6c0008000800 */
[----:B------:R-:W1:Y:S01]  /*0030*/  LDC R0, c[0x0][0x370] ;  /* 0x0000dc00ff007b82 */ /* 0x000e620000000800 */
[----:B------:R-:W0:Y:S01]  /*0040*/  S2R R2, SR_CTAID.X ;  /* 0x0000000000027919 */ /* 0x000e220000002500 */
[----:B------:R-:W2:Y:S01]  /*0050*/  LDCU UR5, c[0x0][0x384] ;  /* 0x00007080ff0577ac */ /* 0x000ea20008000800 */
[----:B-1----:R-:W-:-:S02]  /*0060*/  IMAD R0, R0, UR4, RZ ;  /* 0x0000000400007c24 */ /* 0x002fc4000f8e02ff */
[----:B0-----:R-:W-:-:S05]  /*0070*/  IMAD R21, R2, UR4, R21 ;  /* 0x0000000402157c24 */ /* 0x001fca000f8e0215 */
[----:B--2---:R-:W-:-:S13]  /*0080*/  ISETP.GE.AND P0, PT, R21, UR5, PT ;  /* 0x0000000515007c0c */ /* 0x004fda000bf06270 */
[----:B------:R-:W-:Y:S05]  /*0090*/  @P0 EXIT ;  /* 0x000000000000094d */ /* 0x000fea0003800000 */
[----:B------:R-:W0:Y:S01]  /*00a0*/  LDC R7, c[0x0][0x380] ;  /* 0x0000e000ff077b82 */ /* 0x000e220000000800 */
[----:B------:R-:W1:Y:S07]  /*00b0*/  LDCU.64 UR4, c[0x0][0x358] ;  /* 0x00006b00ff0477ac */ /* 0x000e6e0008000a00 */
[----:B------:R-:W0:Y:S08]  /*00c0*/  LDC.64 R4, c[0x0][0x390] ;  /* 0x0000e400ff047b82 */ /* 0x000e300000000a00 */
[----:B------:R-:W2:Y:S01]  /*00d0*/  LDC.64 R2, c[0x0][0x398] ;  /* 0x0000e600ff027b82 */ /* 0x000ea20000000a00 */
[----:B0-----:R-:W-:-:S06]  /*00e0*/  IMAD.WIDE R4, R7, 0x10, R4 ;  /* 0x0000001007047825 */ /* 0x001fcc00078e0204 */
[----:B-1----:R-:W5:Y:S04]  /*00f0*/  LDG.E.128.CONSTANT R4, desc[UR4][R4.64] ;  /* 0x0000000404047981 */ /* 0x002f68000c1e9d00 */
[----:B--2---:R-:W2:Y:S01]  /*0100*/  LDG.E.CONSTANT R2, desc[UR4][R2.64] ;  /* 0x0000000402027981 */ /* 0x004ea2000c1e9900 */
[----:B------:R-:W-:Y:S02]  /*0110*/  IMAD.MOV.U32 R30, RZ, RZ, 0x1 ;  /* 0x00000001ff1e7424 */ /* 0x000fe400078e00ff */
[----:B--2---:R-:W-:-:S07]  /*0120*/  FMUL R28, R2, 0.5 ;  /* 0x3f000000021c7820 */ /* 0x004fce0000400000 */
.L_x_143:
[----:B------:R-:W0:Y:S02]  /*0130*/  LDC.64 R14, c[0x0][0x390] ;  /* 0x0000e400ff0e7b82 */ /* 0x000e240000000a00 */
[----:B0-----:R-:W-:-:S06]  /*0140*/  IMAD.WIDE R8, R21, 0x10, R14 ;  /* 0x0000001015087825 */ /* 0x001fcc00078e020e */
[----:B------:R-:W2:Y:S01]  /*0150*/  LDG.E.128.CONSTANT R8, desc[UR4][R8.64] ;  /* 0x0000000408087981 */ /* 0x000ea2000c1e9d00 */
[----:B------:R-:W-:Y:S01]  /*0160*/  ISETP.NE.AND P0, PT, R30, RZ, PT ;  /* 0x000000ff1e00720c */ /* 0x000fe20003f05270 */
[----:B------:R-:W-:Y:S05]  /*0170*/  YIELD ;  /* 0x0000000000007946 */ /* 0x000fea0003800000 */
[----:B------:R-:W0:Y:S07]  /*0180*/  LDCU.64 UR6, c[0x0][0x388] ;  /* 0x00007100ff0677ac */ /* 0x000e2e0008000a00 */
[----:B------:R-:W1:Y:S01]  /*0190*/  @P0 LDC R27, c[0x0][0x380] ;  /* 0x0000e000ff1b0b82 */ /* 0x000e620000000800 */
[----:B0-----:R-:W-:Y:S01]  /*01a0*/  MOV R17, UR7 ;  /* 0x0000000700117c02 */ /* 0x001fe20008000f00 */
[----:B------:R-:W-:Y:S01]  /*01b0*/  IMAD.U32 R16, RZ, RZ, UR6 ;  /* 0x00000006ff107e24 */ /* 0x000fe2000f8e00ff */
[----:B--2--5:R-:W-:-:S02]  /*01c0*/  FSETP.GEU.OR P1, PT, R5, R9, !P0 ;  /* 0x000000090500720b */ /* 0x024fc4000472e400 */
[----:B------:R-:W-:Y:S02]  /*01d0*/  FSETP.GEU.OR P2, PT, R6, R10, !P0 ;  /* 0x0000000a0600720b */ /* 0x000fe4000474e400 */
[----:B------:R-:W-:-:S04]  /*01e0*/  @P0 FSETP.GEU.AND P3, PT, R4, R8, PT ;  /* 0x000000080400020b */ /* 0x000fc80003f6e000 */
[----:B------:R-:W-:-:S05]  /*01f0*/  @P0 SEL R11, RZ, 0x1, P3 ;  /* 0x00000001ff0b0807 */ /* 0x000fca0001800000 */
[----:B------:R-:W-:-:S04]  /*0200*/  @!P1 VIADD R11, R11, 0x2 ;  /* 0x000000020b0b9836 */ /* 0x000fc80000000000 */
[----:B------:R-:W-:-:S04]  /*0210*/  @!P2 VIADD R11, R11, 0x4 ;  /* 0x000000040b0ba836 */ /* 0x000fc80000000000 */
[----:B------:R-:W-:Y:S02]  /*0220*/  @P0 IMAD.MOV.U32 R26, RZ, RZ, R11 ;  /* 0x000000ffff1a0224 */ /* 0x000fe400078e000b */
[----:B------:R-:W0:Y:S02]  /*0230*/  LDC R11, c[0x0][0x384] ;  /* 0x0000e100ff0b7b82 */ /* 0x000e240000000800 */
[----:B-1----:R-:W-:-:S04]  /*0240*/  IMAD R23, R27, 0x8, R26 ;  /* 0x000000081b177824 */ /* 0x002fc800078e021a */
[----:B------:R-:W-:-:S06]  /*0250*/  IMAD.WIDE R22, R23, 0x4, R16 ;  /* 0x0000000417167825 */ /* 0x000fcc00078e0210 */
[----:B------:R-:W0:Y:S01]  /*0260*/  LDG.E.STRONG.SYS R22, desc[UR4][R22.64] ;  /* 0x0000000416167981 */ /* 0x000e22000c1f5900 */
[----:B------:R-:W-:Y:S01]  /*0270*/  @P0 FSEL R13, R28, -R28, !P3 ;  /* 0x8000001c1c0d0208 */ /* 0x000fe20005800000 */
[----:B------:R-:W-:Y:S01]  /*0280*/  BSSY B0, `(.L_x_136) ;  /* 0x0000021000007945 */ /* 0x000fe20003800000 */
[----:B------:R-:W-:Y:S01]  /*0290*/  @P0 FSETP.GEU.AND P2, PT, R5, R9, PT ;  /* 0x000000090500020b */ /* 0x000fe20003f4e000 */
[----:B------:R-:W-:Y:S01]  /*02a0*/  @P0 IMAD.MOV.U32 R3, RZ, RZ, R28 ;  /* 0x000000ffff030224 */ /* 0x000fe200078e001c */
[----:B------:R-:W-:Y:S01]  /*02b0*/  @P0 FSETP.GEU.AND P1, PT, R6, R10, PT ;  /* 0x0000000a0600020b */ /* 0x000fe20003f2e000 */
[----:B------:R-:W-:Y:S01]  /*02c0*/  @P0 FADD R25, R4, R13 ;  /* 0x0000000d04190221 */ /* 0x000fe20000000000 */
[CC--:B------:R-:W-:Y:S02]  /*02d0*/  @P0 FSEL R12, R28.reuse, -R28.reuse, !P2 ;  /* 0x8000001c1c0c0208 */ /* 0x0c0fe40005000000 */
[----:B------:R-:W-:-:S03]  /*02e0*/  @P0 FSEL R19, R28, -R28, !P1 ;  /* 0x8000001c1c130208 */ /* 0x000fc60004800000 */
[----:B------:R-:W-:Y:S02]  /*02f0*/  @P0 FADD R24, R5, R12 ;  /* 0x0000000c05180221 */ /* 0x000fe40000000000 */
[----:B------:R-:W-:Y:S01]  /*0300*/  @P0 FADD R7, R6, R19 ;  /* 0x0000001306070221 */ /* 0x000fe20000000000 */
[----:B0-----:R-:W-:-:S13]  /*0310*/  ISETP.GE.AND P3, PT, R22, R11, PT ;  /* 0x0000000b1600720c */ /* 0x001fda0003f66270 */
[----:B------:R-:W-:Y:S05]  /*0320*/  @!P3 BRA `(.L_x_137) ;  /* 0x000000000058b947 */ /* 0x000fea0003800000 */
[----:B------:R-:W-:Y:S01]  /*0330*/  BSSY B1, `(.L_x_137) ;  /* 0x0000015000017945 */ /* 0x000fe20003800000 */
.L_x_138:
[----:B------:R-:W-:Y:S01]  /*0340*/  FSETP.GEU.AND P1, PT, R24, R9, PT ;  /* 0x000000091800720b */ /* 0x000fe20003f2e000 */
[----:B------:R-:W-:Y:S01]  /*0350*/  IMAD.MOV.U32 R27, RZ, RZ, R22 ;  /* 0x000000ffff1b7224 */ /* 0x000fe200078e0016 */
[----:B------:R-:W-:Y:S02]  /*0360*/  FSETP.GEU.AND P2, PT, R7, R10, PT ;  /* 0x0000000a0700720b */ /* 0x000fe40003f4e000 */
[----:B------:R-:W-:-:S04]  /*0370*/  FSETP.GEU.AND P0, PT, R25, R8, PT ;  /* 0x000000081900720b */ /* 0x000fc80003f0e000 */
[----:B------:R-:W-:-:S05]  /*0380*/  SEL R26, RZ, 0x1, P0 ;  /* 0x00000001ff1a7807 */ /* 0x000fca0000000000 */
[----:B------:R-:W-:-:S04]  /*0390*/  @!P1 VIADD R26, R26, 0x2 ;  /* 0x000000021a1a9836 */ /* 0x000fc80000000000 */
[----:B------:R-:W-:-:S05]  /*03a0*/  @!P2 VIADD R26, R26, 0x4 ;  /* 0x000000041a1aa836 */ /* 0x000fca0000000000 */
[----:B------:R-:W-:-:S05]  /*03b0*/  LEA R13, R22, R26, 0x3 ;  /* 0x0000001a160d7211 */ /* 0x000fca00078e18ff */
[----:B------:R-:W-:-:S05]  /*03c0*/  IMAD.WIDE R12, R13, 0x4, R16 ;  /* 0x000000040d0c7825 */ /* 0x000fca00078e0210 */
[----:B------:R-:W2:Y:S01]  /*03d0*/  LDG.E.STRONG.SYS R22, desc[UR4][R12.64] ;  /* 0x000000040c167981 */ /* 0x000ea2000c1f5900 */
[----:B------:R-:W-:Y:S01]  /*03e0*/  FMUL R3, R3, 0.5 ;  /* 0x3f00000003037820 */ /* 0x000fe20000400000 */
[----:B------:R-:W-:Y:S05]  /*03f0*/  YIELD ;  /* 0x0000000000007946 */ /* 0x000fea0003800000 */
[CC--:B------:R-:W-:Y:S02]  /*0400*/  FSEL R18, R3.reuse, -R3.reuse, !P0 ;  /* 0x8000000303127208 */ /* 0x0c0fe40004000000 */
[----:B------:R-:W-:-:S03]  /*0410*/  FSEL R19, R3, -R3, !P1 ;  /* 0x8000000303137208 */ /* 0x000fc60004800000 */
[----:B------:R-:W-:Y:S01]  /*0420*/  FADD R25, R18, R25 ;  /* 0x0000001912197221 */ /* 0x000fe20000000000 */
[----:B------:R-:W-:Y:S01]  /*0430*/  FSEL R18, R3, -R3, !P2 ;  /* 0x8000000303127208 */ /* 0x000fe20005000000 */
[----:B------:R-:W-:-:S04]  /*0440*/  FADD R24, R19, R24 ;  /* 0x0000001813187221 */ /* 0x000fc80000000000 */
[----:B------:R-:W-:Y:S01]  /*0450*/  FADD R7, R18, R7 ;  /* 0x0000000712077221 */ /* 0x000fe20000000000 */
[----:B--2---:R-:W-:-:S13]  /*0460*/  ISETP.GE.AND P0, PT, R22, R11, PT ;  /* 0x0000000b1600720c */ /* 0x004fda0003f06270 */
[----:B------:R-:W-:Y:S05]  /*0470*/  @P0 BRA `(.L_x_138) ;  /* 0xfffffffc00b00947 */ /* 0x000fea000383ffff */
[----:B------:R-:W-:Y:S05]  /*0480*/  BSYNC B1 ;  /* 0x0000000000017941 */ /* 0x000fea0003800000 */
.L_x_137:
[----:B------:R-:W-:Y:S05]  /*0490*/  BSYNC B0 ;  /* 0x0000000000007941 */ /* 0x000fea0003800000 */
.L_x_136:
[----:B------:R-:W-:Y:S01]  /*04a0*/  ISETP.NE.AND P0, PT, R22, -0x2, PT ;  /* 0xfffffffe1600780c */ /* 0x000fe20003f05270 */
[----:B------:R-:W-:-:S12]  /*04b0*/  IMAD.MOV.U32 R30, RZ, RZ, RZ ;  /* 0x000000ffff1e7224 */ /* 0x000fd800078e00ff */
[----:B------:R-:W-:Y:S05]  /*04c0*/  @!P0 BRA `(.L_x_139) ;  /* 0x00000004001c8947 */ /* 0x000fea0003800000 */
[----:B------:R-:W-:Y:S01]  /*04d0*/  ISETP.NE.AND P0, PT, R22, -0x1, PT ;  /* 0xffffffff1600780c */ /* 0x000fe20003f05270 */
[----:B------:R-:W-:-:S12]  /*04e0*/  IMAD R2, R27, 0x8, R26 ;  /* 0x000000081b027824 */ /* 0x000fd800078e021a */
[----:B------:R-:W-:Y:S05]  /*04f0*/  @P0 BRA `(.L_x_140) ;  /* 0x0000000000200947 */ /* 0x000fea0003800000 */
[----:B------:R-:W-:-:S04]  /*0500*/  IMAD.WIDE R8, R2, 0x4, R16 ;  /* 0x0000000402087825 */ /* 0x000fc800078e0210 */
[----:B------:R-:W-:-:S05]  /*0510*/  IMAD.MOV.U32 R20, RZ, RZ, -0x1 ;  /* 0xffffffffff147424 */ /* 0x000fca00078e00ff */
[----:B------:R-:W2:Y:S02]  /*0520*/  ATOMG.E.CAS.STRONG.GPU PT, R8, [R8], R20, R21 ;  /* 0x00000014080873a9 */ /* 0x000ea400001ee115 */
[----:B--2---:R-:W-:-:S04]  /*0530*/  ISETP.NE.AND P0, PT, R8, -0x1, PT ;  /* 0xffffffff0800780c */ /* 0x004fc80003f05270 */
[----:B------:R-:W-:Y:S02]  /*0540*/  SEL R10, R0, RZ, !P0 ;  /* 0x000000ff000a7207 */ /* 0x000fe40004000000 */
[----:B------:R-:W-:Y:S02]  /*0550*/  SEL R30, RZ, 0x1, P0 ;  /* 0x00000001ff1e7807 */ /* 0x000fe40000000000 */
[----:B------:R-:W-:Y:S01]  /*0560*/  IADD3 R21, PT, PT, R21, R10, RZ ;  /* 0x0000000a15157210 */ /* 0x000fe20007ffe0ff */
[----:B------:R-:W-:Y:S06]  /*0570*/  BRA `(.L_x_139) ;  /* 0x0000000000f07947 */ /* 0x000fec0003800000 */
.L_x_140:
[----:B------:R-:W-:-:S04]  /*0580*/  IMAD.WIDE R12, R2, 0x4, R16 ;  /* 0x00000004020c7825 */ /* 0x000fc800078e0210 */
[----:B------:R-:W-:-:S05]  /*0590*/  IMAD.MOV.U32 R23, RZ, RZ, -0x2 ;  /* 0xfffffffeff177424 */ /* 0x000fca00078e00ff */
[----:B------:R-:W2:Y:S02]  /*05a0*/  ATOMG.E.CAS.STRONG.GPU PT, R13, [R12], R22, R23 ;  /* 0x000000160c0d73a9 */ /* 0x000ea400001ee117 */
[----:B--2---:R-:W-:-:S13]  /*05b0*/  ISETP.NE.AND P0, PT, R22, R13, PT ;  /* 0x0000000d1600720c */ /* 0x004fda0003f05270 */
[----:B------:R-:W-:Y:S05]  /*05c0*/  @P0 BRA `(.L_x_139) ;  /* 0x0000000000dc0947 */ /* 0x000fea0003800000 */
[----:B------:R-:W-:-:S06]  /*05d0*/  IMAD.WIDE R14, R22, 0x10, R14 ;  /* 0x00000010160e7825 */ /* 0x000fcc00078e020e */
[----:B------:R-:W5:Y:S01]  /*05e0*/  LDG.E.128.CONSTANT R12, desc[UR4][R14.64] ;  /* 0x000000040e0c7981 */ /* 0x000f62000c1e9d00 */
[----:B------:R-:W0:Y:S01]  /*05f0*/  LDC.64 R30, c[0x0][0x3a0] ;  /* 0x0000e800ff1e7b82 */ /* 0x000e220000000a00 */
[----:B------:R-:W-:Y:S01]  /*0600*/  BSSY B0, `(.L_x_141) ;  /* 0x0000030000007945 */ /* 0x000fe20003800000 */
[----:B------:R-:W-:-:S07]  /*0610*/  IMAD.MOV.U32 R29, RZ, RZ, -0x1 ;  /* 0xffffffffff1d7424 */ /* 0x000fce00078e00ff */
.L_x_142:
[----:B------:R-:W1:Y:S01]  /*0620*/  S2R R16, SR_LANEID ;  /* 0x0000000000107919 */ /* 0x000e620000000000 */
[----:B------:R-:W-:Y:S05]  /*0630*/  YIELD ;  /* 0x0000000000007946 */ /* 0x000fea0003800000 */
[----:B------:R-:W-:Y:S02]  /*0640*/  VOTEU.ANY UR6, UPT, PT ;  /* 0x0000000000067886 */ /* 0x000fe400038e0100 */
[----:B-----5:R-:W1:Y:S01]  /*0650*/  FLO.U32 R15, UR6 ;  /* 0x00000006000f7d00 */ /* 0x020e6200080e0000 */
[----:B------:R-:W-:-:S06]  /*0660*/  UPOPC UR7, UR6 ;  /* 0x00000006000772bf */ /* 0x000fcc0008000000 */
[----:B------:R-:W-:Y:S01]  /*0670*/  IMAD R19, RZ, RZ, -UR7 ;  /* 0x80000007ff137e24 */ /* 0x000fe2000f8e02ff */
[----:B-1----:R-:W-:Y:S01]  /*0680*/  ISETP.EQ.U32.AND P0, PT, R15, R16, PT ;  /* 0x000000100f00720c */ /* 0x002fe20003f02070 */
[----:B------:R-:W1:Y:S01]  /*0690*/  S2R R11, SR_LTMASK ;  /* 0x00000000000b7919 */ /* 0x000e620000003900 */
[----:B------:R-:W2:Y:S11]  /*06a0*/  LDC.64 R16, c[0x0][0x388] ;  /* 0x0000e200ff107b82 */ /* 0x000eb60000000a00 */
[----:B0-----:R-:W3:Y:S01]  /*06b0*/  @P0 ATOMG.E.ADD.STRONG.GPU PT, R20, desc[UR4][R30.64], R19 ;  /* 0x800000131e1409a8 */ /* 0x001ee200081ef104 */
[----:B------:R-:W-:Y:S01]  /*06c0*/  ISETP.NE.AND P0, PT, R29, -0x1, PT ;  /* 0xffffffff1d00780c */ /* 0x000fe20003f05270 */
[----:B------:R-:W-:Y:S01]  /*06d0*/  FMUL R3, R3, 0.5 ;  /* 0x3f00000003037820 */ /* 0x000fe20000400000 */
[----:B------:R-:W-:-:S02]  /*06e0*/  FSETP.GEU.AND P1, PT, R24, R13, PT ;  /* 0x0000000d1800720b */ /* 0x000fc40003f2e000 */
[----:B------:R-:W-:-:S09]  /*06f0*/  FSETP.GEU.AND P2, PT, R7, R14, PT ;  /* 0x0000000e0700720b */ /* 0x000fd20003f4e000 */
[----:B------:R-:W-:-:S04]  /*0700*/  @P0 IMAD R33, R27, 0x8, R26 ;  /* 0x000000081b210824 */ /* 0x000fc800078e021a */
[----:B--2---:R-:W-:Y:S01]  /*0710*/  @P0 IMAD.WIDE R32, R33, 0x4, R16 ;  /* 0x0000000421200825 */ /* 0x004fe200078e0210 */
[----:B-1----:R-:W-:-:S04]  /*0720*/  LOP3.LUT R11, R11, UR6, RZ, 0xc0, !PT ;  /* 0x000000060b0b7c12 */ /* 0x002fc8000f8ec0ff */
[----:B------:R-:W0:Y:S01]  /*0730*/  POPC R27, R11 ;  /* 0x0000000b001b7309 */ /* 0x000e220000000000 */
[----:B---3--:R-:W0:Y:S02]  /*0740*/  SHFL.IDX PT, R20, R20, R15, 0x1f ;  /* 0x00001f0f14147589 */ /* 0x008e2400000e0000 */
[----:B0-----:R-:W-:-:S05]  /*0750*/  IADD3 R27, PT, PT, R20, -0x1, -R27 ;  /* 0xffffffff141b7810 */ /* 0x001fca0007ffe81b */
[----:B------:R-:W-:Y:S01]  /*0760*/  @P0 STG.E.STRONG.SYS desc[UR4][R32.64], R27 ;  /* 0x0000001b20000986 */ /* 0x000fe2000c115904 */
[----:B------:R-:W-:-:S04]  /*0770*/  FSETP.GEU.AND P0, PT, R25, R12, PT ;  /* 0x0000000c1900720b */ /* 0x000fc80003f0e000 */
[----:B------:R-:W-:Y:S02]  /*0780*/  SEL R18, RZ, 0x1, P0 ;  /* 0x00000001ff127807 */ /* 0x000fe40000000000 */
[----:B------:R-:W-:Y:S02]  /*0790*/  FSETP.GEU.AND P0, PT, R25, R8, PT ;  /* 0x000000081900720b */ /* 0x000fe40003f0e000 */
[----:B------:R-:W-:Y:S02]  /*07a0*/  @!P1 IADD3 R18, PT, PT, R18, 0x2, RZ ;  /* 0x0000000212129810 */ /* 0x000fe40007ffe0ff */
[----:B------:R-:W-:Y:S02]  /*07b0*/  FSETP.GEU.AND P1, PT, R24, R9, PT ;  /* 0x000000091800720b */ /* 0x000fe40003f2e000 */
[----:B------:R-:W-:Y:S01]  /*07c0*/  SEL R26, RZ, 0x1, P0 ;  /* 0x00000001ff1a7807 */ /* 0x000fe20000000000 */
[----:B------:R-:W-:Y:S01]  /*07d0*/  @!P2 VIADD R18, R18, 0x4 ;  /* 0x000000041212a836 */ /* 0x000fe20000000000 */
[----:B------:R-:W-:-:S02]  /*07e0*/  FSETP.GEU.AND P2, PT, R7, R10, PT ;  /* 0x0000000a0700720b */ /* 0x000fc40003f4e000 */
[-C--:B------:R-:W-:Y:S01]  /*07f0*/  FSEL R20, R3, -R3.reuse, !P0 ;  /* 0x8000000303147208 */ /* 0x080fe20004000000 */
[----:B------:R-:W-:Y:S01]  /*0800*/  IMAD R19, R27, 0x8, R18 ;  /* 0x000000081b137824 */ /* 0x000fe200078e0212 */
[----:B------:R-:W-:-:S03]  /*0810*/  FSEL R11, R3, -R3, !P1 ;  /* 0x80000003030b7208 */ /* 0x000fc60004800000 */
[----:B------:R-:W-:-:S04]  /*0820*/  IMAD.WIDE R18, R19, 0x4, R16 ;  /* 0x0000000413127825 */ /* 0x000fc800078e0210 */
[----:B------:R-:W-:Y:S01]  /*0830*/  FADD R25, R20, R25 ;  /* 0x0000001914197221 */ /* 0x000fe20000000000 */
[----:B------:R-:W-:Y:S01]  /*0840*/  FADD R24, R11, R24 ;  /* 0x000000180b187221 */ /* 0x000fe20000000000 */
[----:B------:R-:W-:Y:S01]  /*0850*/  @!P1 VIADD R26, R26, 0x2 ;  /* 0x000000021a1a9836 */ /* 0x000fe20000000000 */
[----:B------:R0:W-:Y:S03]  /*0860*/  STG.E.STRONG.SYS desc[UR4][R18.64], R22 ;  /* 0x0000001612007986 */ /* 0x0001e6000c115904 */
[----:B------:R-:W-:Y:S01]  /*0870*/  @!P2 VIADD R26, R26, 0x4 ;  /* 0x000000041a1aa836 */ /* 0x000fe20000000000 */
[----:B0-----:R-:W-:-:S04]  /*0880*/  FSEL R18, R3, -R3, !P2 ;  /* 0x8000000303127208 */ /* 0x001fc80005000000 */
[----:B------:R-:W-:Y:S01]  /*0890*/  LEA R19, R27, R26, 0x3 ;  /* 0x0000001a1b137211 */ /* 0x000fe200078e18ff */
[----:B------:R-:W-:-:S04]  /*08a0*/  FADD R7, R18, R7 ;  /* 0x0000000712077221 */ /* 0x000fc80000000000 */
[----:B------:R-:W-:-:S05]  /*08b0*/  IMAD.WIDE R18, R19, 0x4, R16 ;  /* 0x0000000413127825 */ /* 0x000fca00078e0210 */
[----:B------:R-:W2:Y:S01]  /*08c0*/  LDG.E.STRONG.SYS R22, desc[UR4][R18.64] ;  /* 0x0000000412167981 */ /* 0x000ea2000c1f5900 */
[----:B------:R-:W-:Y:S02]  /*08d0*/  VIMNMX R29, PT, PT, R27, R29, !PT ;  /* 0x0000001d1b1d7248 */ /* 0x000fe40007fe0100 */
[----:B--2---:R-:W-:-:S13]  /*08e0*/  ISETP.GT.AND P0, PT, R22, -0x1, PT ;  /* 0xffffffff1600780c */ /* 0x004fda0003f04270 */
[----:B------:R-:W-:Y:S05]  /*08f0*/  @P0 BRA `(.L_x_142) ;  /* 0xfffffffc00480947 */ /* 0x000fea000383ffff */
[----:B------:R-:W-:Y:S05]  /*0900*/  BSYNC B0 ;  /* 0x0000000000007941 */ /* 0x000fea0003800000 */
.L_x_141:
[----:B------:R0:W-:Y:S01]  /*0910*/  STG.E.STRONG.SYS desc[UR4][R18.64], R21 ;  /* 0x0000001512007986 */ /* 0x0001e2000c115904 */
[----:B------:R-:W-:Y:S02]  /*0920*/  IMAD.MOV.U32 R30, RZ, RZ, 0x2 ;  /* 0x00000002ff1e7424 */ /* 0x000fe400078e00ff */
[----:B0-----:R-:W-:-:S07]  /*0930*/  IMAD.IADD R21, R0, 0x1, R21 ;  /* 0x0000000100157824 */ /* 0x001fce00078e0215 */
.L_x_139:
[----:B------:R-:W-:Y:S05]  /*0940*/  WARPSYNC.ALL ;  /* 0x0000000000007948 */ /* 0x000fea0003800000 */
[----:B------:R-:W-:Y:S01]  /*0950*/  BAR.SYNC.DEFER_BLOCKING 0x0 ;  /* 0x0000000000007b1d */ /* 0x000fe20000010000 */
[----:B------:R-:W-:-:S05]  /*0960*/  ISETP.NE.AND P0, PT, R30, 0x2, PT ;  /* 0x000000021e00780c */ /* 0x000fca0003f05270 */
[----:B------:R-:W0:Y:S08]  /*0970*/  LDCU UR6, c[0x0][0x384] ;  /* 0x00007080ff0677ac */ /* 0x000e300008000800 */
[----:B------:R-:W-:-:S05]  /*0980*/  @!P0 IMAD.WIDE R16, R2, 0x4, R16 ;  /* 0x0000000402108825 */ /* 0x000fca00078e0210 */
[----:B------:R1:W-:Y:S01]  /*0990*/  @!P0 STG.E.STRONG.SYS desc[UR4][R16.64], R29 ;  /* 0x0000001d10008986 */ /* 0x0003e2000c115904 */
[----:B0-----:R-:W-:-:S13]  /*09a0*/  ISETP.GE.AND P0, PT, R21, UR6, PT ;  /* 0x0000000615007c0c */ /* 0x001fda000bf06270 */
[----:B-1----:R-:W-:Y:S05]  /*09b0*/  @!P0 BRA `(.L_x_143) ;  /* 0xfffffff400dc8947 */ /* 0x002fea000383ffff */
[----:B------:R-:W-:Y:S05]  /*09c0*/  EXIT ;  /* 0x000000000000794d */ /* 0x000fea0003800000 */
.L_x_144:
        /* <DEDUP_REMOVED lines=11> */
.L_x_185:


//--------------------- .text._Z12ClearKernel1iiPi --------------------------
	.section	.text._Z12ClearKernel1iiPi,"ax",@progbits
	.align	128
        .global         _Z12ClearKernel1iiPi
        .type           _Z12ClearKernel1iiPi,@function
        .size           _Z12ClearKernel1iiPi,(.L_x_186 - _Z12ClearKernel1iiPi)
        .other          _Z12ClearKernel1iiPi,@"STO_CUDA_ENTRY STV_DEFAULT"
_Z12ClearKernel1iiPi:
.text._Z12ClearKernel1iiPi:
[----:B------:R-:W-:Y:S01]  /*0000*/  LDC R1, c[0x0][0x37c] ;  /* 0x0000df00ff017b82 */ /* 0x000fe20000000800 */
[----:B------:R-:W0:Y:S01]  /*0010*/  S2R R6, SR_TID.X ;  /* 0x0000000000067919 */ /* 0x000e220000002100 */
[----:B------:R-:W1:Y:S01]  /*0020*/  LDCU.64 UR6, c[0x0][0x380] ;  /* 0x00007000ff0677ac */ /* 0x000e620008000a00 */
[----:B------:R-:W0:Y:S01]  /*0030*/  S2R R9, SR_CTAID.X ;  /* 0x0000000000097919 */ /* 0x000e220000002500 */
[----:B------:R-:W0:Y:S04]  /*0040*/  LDCU UR8, c[0x0][0x360] ;  /* 0x00006c00ff0877ac */ /* 0x000e280008000800 */
[----:B------:R-:W2:Y:S01]  /*0050*/  LDC R5, c[0x0][0x370] ;  /* 0x0000dc00ff057b82 */ /* 0x000ea20000000800 */
[----:B-1----:R-:W-:-:S04]  /*0060*/  USHF.L.U32 UR4, UR7, 0x3, URZ ;  /* 0x0000000307047899 */ /* 0x002fc800080006ff */
[----:B------:R-:W-:Y:S01]  /*0070*/  ULOP3.LUT UR5, UR4, 0xffffffe0, URZ, 0xc0, !UPT ;  /* 0xffffffe004057892 */ /* 0x000fe2000f8ec0ff */
[----:B0-----:R-:W-:-:S05]  /*0080*/  IMAD R0, R9, UR8, R6 ;  /* 0x0000000809007c24 */ /* 0x001fca000f8e0206 */
[----:B------:R-:W-:Y:S02]  /*0090*/  VIADD R2, R0, UR5 ;  /* 0x0000000500027c36 */ /* 0x000fe40008000000 */
[----:B--2---:R-:W-:-:S03]  /*00a0*/  IMAD R0, R5, UR8, RZ ;  /* 0x0000000805007c24 */ /* 0x004fc6000f8e02ff */
[----:B------:R-:W-:Y:S01]  /*00b0*/  ISETP.GE.AND P0, PT, R2, UR4, PT ;  /* 0x0000000402007c0c */ /* 0x000fe2000bf06270 */
[----:B------:R-:W-:-:S03]  /*00c0*/  USHF.L.U32 UR4, UR6, 0x3, URZ ;  /* 0x0000000306047899 */ /* 0x000fc600080006ff */
[----:B------:R-:W-:-:S05]  /*00d0*/  SEL R3, R0, RZ, !P0 ;  /* 0x000000ff00037207 */ /* 0x000fca0004000000 */
[----:B------:R-:W-:-:S05]  /*00e0*/  IMAD.IADD R4, R2, 0x1, R3 ;  /* 0x0000000102047824 */ /* 0x000fca00078e0203 */
[----:B------:R-:W-:-:S13]  /*00f0*/  ISETP.GE.AND P0, PT, R4, UR4, PT ;  /* 0x0000000404007c0c */ /* 0x000fda000bf06270 */
[----:B------:R-:W-:Y:S05]  /*0100*/  @P0 EXIT ;  /* 0x000000000000094d */ /* 0x000fea0003800000 */
[----:B------:R-:W0:Y:S01]  /*0110*/  I2F.U32.RP R7, R0 ;  /* 0x0000000000077306 */ /* 0x000e220000209000 */
[----:B------:R-:W-:Y:S01]  /*0120*/  IMAD.IADD R2, R3, 0x1, R6 ;  /* 0x0000000103027824 */ /* 0x000fe200078e0206 */
[----:B------:R-:W-:Y:S01]  /*0130*/  ISETP.NE.U32.AND P2, PT, R0, RZ, PT ;  /* 0x000000ff0000720c */ /* 0x000fe20003f45070 */
[----:B------:R-:W-:Y:S01]  /*0140*/  IMAD.IADD R5, R5, 0x1, R9 ;  /* 0x0000000105057824 */ /* 0x000fe200078e0209 */
[----:B------:R-:W-:Y:S01]  /*0150*/  IADD3 R9, PT, PT, RZ, -R0, RZ ;  /* 0x80000000ff097210 */ /* 0x000fe20007ffe0ff */
[----:B------:R-:W1:Y:S01]  /*0160*/  LDCU.64 UR6, c[0x0][0x358] ;  /* 0x00006b00ff0677ac */ /* 0x000e620008000a00 */
[----:B------:R-:W-:Y:S01]  /*0170*/  BSSY.RECONVERGENT B0, `(.L_x_145) ;  /* 0x0000027000007945 */ /* 0x000fe20003800200 */
[----:B------:R-:W-:Y:S02]  /*0180*/  IMAD R2, R5, UR8, R2 ;  /* 0x0000000805027c24 */ /* 0x000fe4000f8e0202 */
[----:B------:R-:W-:Y:S02]  /*0190*/  IMAD.MOV.U32 R13, RZ, RZ, R4 ;  /* 0x000000ffff0d7224 */ /* 0x000fe400078e0004 */
[----:B------:R-:W-:-:S02]  /*01a0*/  VIADD R5, R2, UR5 ;  /* 0x0000000502057c36 */ /* 0x000fc40008000000 */
[----:B------:R-:W-:Y:S01]  /*01b0*/  IMAD.MOV.U32 R2, RZ, RZ, RZ ;  /* 0x000000ffff027224 */ /* 0x000fe200078e00ff */
[----:B0-----:R-:W0:Y:S02]  /*01c0*/  MUFU.RCP R7, R7 ;  /* 0x0000000700077308 */ /* 0x001e240000001000 */
[C---:B------:R-:W-:Y:S02]  /*01d0*/  ISETP.GE.AND P0, PT, R5.reuse, UR4, PT ;  /* 0x0000000405007c0c */ /* 0x040fe4000bf06270 */
[----:B------:R-:W-:Y:S02]  /*01e0*/  VIMNMX R6, PT, PT, R5, UR4, !PT ;  /* 0x0000000405067c48 */ /* 0x000fe4000ffe0100 */
[----:B0-----:R-:W-:Y:S02]  /*01f0*/  IADD3 R8, PT, PT, R7, 0xffffffe, RZ ;  /* 0x0ffffffe07087810 */ /* 0x001fe40007ffe0ff */
[----:B------:R-:W-:Y:S02]  /*0200*/  SEL R7, RZ, 0x1, P0 ;  /* 0x00000001ff077807 */ /* 0x000fe40000000000 */
[----:B------:R-:W0:Y:S02]  /*0210*/  F2I.FTZ.U32.TRUNC.NTZ R3, R8 ;  /* 0x0000000800037305 */ /* 0x000e24000021f000 */
[----:B------:R-:W-:Y:S01]  /*0220*/  IADD3 R5, PT, PT, R6, -R5, -R7 ;  /* 0x8000000506057210 */ /* 0x000fe20007ffe807 */
[----:B0-----:R-:W-:-:S04]  /*0230*/  IMAD R9, R9, R3, RZ ;  /* 0x0000000309097224 */ /* 0x001fc800078e02ff */
[----:B------:R-:W-:-:S06]  /*0240*/  IMAD.HI.U32 R2, R3, R9, R2 ;  /* 0x0000000903027227 */ /* 0x000fcc00078e0002 */
[----:B------:R-:W-:-:S05]  /*0250*/  IMAD.HI.U32 R2, R2, R5, RZ ;  /* 0x0000000502027227 */ /* 0x000fca00078e00ff */
[----:B------:R-:W-:-:S05]  /*0260*/  IADD3 R3, PT, PT, -R2, RZ, RZ ;  /* 0x000000ff02037210 */ /* 0x000fca0007ffe1ff */
[----:B------:R-:W-:-:S05]  /*0270*/  IMAD R5, R0, R3, R5 ;  /* 0x0000000300057224 */ /* 0x000fca00078e0205 */
[----:B------:R-:W-:-:S13]  /*0280*/  ISETP.GE.U32.AND P0, PT, R5, R0, PT ;  /* 0x000000000500720c */ /* 0x000fda0003f06070 */
[----:B------:R-:W-:Y:S01]  /*0290*/  @P0 IMAD.IADD R5, R5, 0x1, -R0 ;  /* 0x0000000105050824 */ /* 0x000fe200078e0a00 */
[----:B------:R-:W-:-:S04]  /*02a0*/  @P0 IADD3 R2, PT, PT, R2, 0x1, RZ ;  /* 0x0000000102020810 */ /* 0x000fc80007ffe0ff */
[----:B------:R-:W-:-:S13]  /*02b0*/  ISETP.GE.U32.AND P1, PT, R5, R0, PT ;  /* 0x000000000500720c */ /* 0x000fda0003f26070 */
[----:B------:R-:W-:Y:S01]  /*02c0*/  @P1 VIADD R2, R2, 0x1 ;  /* 0x0000000102021836 */ /* 0x000fe20000000000 */
[----:B------:R-:W-:-:S04]  /*02d0*/  @!P2 LOP3.LUT R2, RZ, R0, RZ, 0x33, !PT ;  /* 0x00000000ff02a212 */ /* 0x000fc800078e33ff */
[----:B------:R-:W-:-:S04]  /*02e0*/  IADD3 R2, PT, PT, R7, R2, RZ ;  /* 0x0000000207027210 */ /* 0x000fc80007ffe0ff */
[C---:B------:R-:W-:Y:S02]  /*02f0*/  LOP3.LUT R3, R2.reuse, 0x3, RZ, 0xc0, !PT ;  /* 0x0000000302037812 */ /* 0x040fe400078ec0ff */
[----:B------:R-:W-:Y:S02]  /*0300*/  ISETP.GE.U32.AND P1, PT, R2, 0x3, PT ;  /* 0x000000030200780c */ /* 0x000fe40003f26070 */
[----:B------:R-:W-:-:S13]  /*0310*/  ISETP.NE.AND P0, PT, R3, 0x3, PT ;  /* 0x000000030300780c */ /* 0x000fda0003f05270 */
[----:B-1----:R-:W-:Y:S05]  /*0320*/  @!P0 BRA `(.L_x_146) ;  /* 0x00000000002c8947 */ /* 0x002fea0003800000 */
[----:B------:R-:W0:Y:S01]  /*0330*/  LDC.64 R4, c[0x0][0x388] ;  /* 0x0000e200ff047b82 */ /* 0x000e220000000a00 */
[----:B------:R-:W-:Y:S01]  /*0340*/  IADD3 R2, PT, PT, R2, 0x1, RZ ;  /* 0x0000000102027810 */ /* 0x000fe20007ffe0ff */
[----:B------:R-:W-:-:S03]  /*0350*/  IMAD.MOV.U32 R7, RZ, RZ, -0x1 ;  /* 0xffffffffff077424 */ /* 0x000fc600078e00ff */
[----:B------:R-:W-:-:S04]  /*0360*/  LOP3.LUT R2, R2, 0x3, RZ, 0xc0, !PT ;  /* 0x0000000302027812 */ /* 0x000fc800078ec0ff */
[----:B------:R-:W-:-:S07]  /*0370*/  IADD3 R6, PT, PT, -R2, RZ, RZ ;  /* 0x000000ff02067210 */ /* 0x000fce0007ffe1ff */
.L_x_147:
[----:B0-----:R-:W-:Y:S01]  /*0380*/  IMAD.WIDE R2, R13, 0x4, R4 ;  /* 0x000000040d027825 */ /* 0x001fe200078e0204 */
[----:B------:R-:W-:-:S03]  /*0390*/  IADD3 R13, PT, PT, R0, R13, RZ ;  /* 0x0000000d000d7210 */ /* 0x000fc60007ffe0ff */
[----:B------:R-:W-:Y:S01]  /*03a0*/  VIADD R6, R6, 0x1 ;  /* 0x0000000106067836 */ /* 0x000fe20000000000 */
[----:B------:R1:W-:Y:S04]  /*03b0*/  STG.E desc[UR6][R2.64], R7 ;  /* 0x0000000702007986 */ /* 0x0003e8000c101906 */
[----:B------:R-:W-:-:S13]  /*03c0*/  ISETP.NE.AND P0, PT, R6, RZ, PT ;  /* 0x000000ff0600720c */ /* 0x000fda0003f05270 */
[----:B-1----:R-:W-:Y:S05]  /*03d0*/  @P0 BRA `(.L_x_147) ;  /* 0xfffffffc00e80947 */ /* 0x002fea000383ffff */
.L_x_146:
[----:B------:R-:W-:Y:S05]  /*03e0*/  BSYNC.RECONVERGENT B0 ;  /* 0x0000000000007941 */ /* 0x000fea0003800200 */
.L_x_145:
[----:B------:R-:W-:Y:S05]  /*03f0*/  @!P1 EXIT ;  /* 0x000000000000994d */ /* 0x000fea0003800000 */
[----:B------:R-:W0:Y:S01]  /*0400*/  LDC.64 R8, c[0x0][0x388] ;  /* 0x0000e200ff087b82 */ /* 0x000e220000000a00 */
[----:B------:R-:W-:-:S07]  /*0410*/  IMAD.MOV.U32 R15, RZ, RZ, -0x1 ;  /* 0xffffffffff0f7424 */ /* 0x000fce00078e00ff */
.L_x_148:
[----:B01----:R-:W-:Y:S01]  /*0420*/  IMAD.WIDE R10, R13, 0x4, R8 ;  /* 0x000000040d0a7825 */ /* 0x003fe200078e0208 */
[----:B------:R-:W-:-:S04]  /*0430*/  LEA R13, R0, R13, 0x2 ;  /* 0x0000000d000d7211 */ /* 0x000fc800078e10ff */
[----:B------:R1:W-:Y:S01]  /*0440*/  STG.E desc[UR6][R10.64], R15 ;  /* 0x0000000f0a007986 */ /* 0x0003e2000c101906 */
[----:B------:R-:W-:Y:S01]  /*0450*/  IMAD.WIDE R2, R0, 0x4, R10 ;  /* 0x0000000400027825 */ /* 0x000fe200078e020a */
[----:B------:R-:W-:-:S04]  /*0460*/  ISETP.GE.AND P0, PT, R13, UR4, PT ;  /* 0x000000040d007c0c */ /* 0x000fc8000bf06270 */
[----:B------:R1:W-:Y:S01]  /*0470*/  STG.E desc[UR6][R2.64], R15 ;  /* 0x0000000f02007986 */ /* 0x0003e2000c101906 */
[----:B------:R-:W-:-:S05]  /*0480*/  IMAD.WIDE R4, R0, 0x4, R2 ;  /* 0x0000000400047825 */ /* 0x000fca00078e0202 */
[----:B------:R1:W-:Y:S01]  /*0490*/  STG.E desc[UR6][R4.64], R15 ;  /* 0x0000000f04007986 */ /* 0x0003e2000c101906 */
[----:B------:R-:W-:-:S05]  /*04a0*/  IMAD.WIDE R6, R0, 0x4, R4 ;  /* 0x0000000400067825 */ /* 0x000fca00078e0204 */
[----:B------:R1:W-:Y:S01]  /*04b0*/  STG.E desc[UR6][R6.64], R15 ;  /* 0x0000000f06007986 */ /* 0x0003e2000c101906 */
[----:B------:R-:W-:Y:S05]  /*04c0*/  @!P0 BRA `(.L_x_148) ;  /* 0xfffffffc00d48947 */ /* 0x000fea000383ffff */
[----:B------:R-:W-:Y:S05]  /*04d0*/  EXIT ;  /* 0x000000000000794d */ /* 0x000fea0003800000 */
.L_x_149:
        /* <DEDUP_REMOVED lines=10> */
.L_x_186:


//--------------------- .text._Z17BoundingBoxKerneliiPiS_P6float4P6float3S3_PfS_S_Pj --------------------------
	.section	.text._Z17BoundingBoxKerneliiPiS_P6float4P6float3S3_PfS_S_Pj,"ax",@progbits
	.align	128
        .global         _Z17BoundingBoxKerneliiPiS_P6float4P6float3S3_PfS_S_Pj
        .type           _Z17BoundingBoxKerneliiPiS_P6float4P6float3S3_PfS_S_Pj,@function
        .size           _Z17BoundingBoxKerneliiPiS_P6float4P6float3S3_PfS_S_Pj,(.L_x_187 - _Z17BoundingBoxKerneliiPiS_P6float4P6float3S3_PfS_S_Pj)
        .other          _Z17BoundingBoxKerneliiPiS_P6float4P6float3S3_PfS_S_Pj,@"STO_CUDA_ENTRY STV_DEFAULT"
_Z17BoundingBoxKerneliiPiS_P6float4P6float3S3_PfS_S_Pj:
.text._Z17BoundingBoxKerneliiPiS_P6float4P6float3S3_PfS_S_Pj:
[----:B------:R-:W-:Y:S08]  /*0000*/  LDC R1, c[0x0][0x37c] ;  /* 0x0000df00ff017b82 */ /* 0x000ff00000000800 */
[----:B------:R-:W0:Y:S01]  /*0010*/  LDC.64 R4, c[0x0][0x398] ;  /* 0x0000e600ff047b82 */ /* 0x000e220000000a00 */
[----:B------:R-:W0:Y:S01]  /*0020*/  LDCU.64 UR12, c[0x0][0x358] ;  /* 0x00006b00ff0c77ac */ /* 0x000e220008000a00 */
[----:B------:R-:W1:Y:S01]  /*0030*/  S2R R25, SR_TID.X ;  /* 0x0000000000197919 */ /* 0x000e620000002100 */
[----:B------:R-:W2:Y:S01]  /*0040*/  LDCU UR4, c[0x0][0x384] ;  /* 0x00007080ff0477ac */ /* 0x000ea20008000800 */
[----:B0-----:R-:W3:Y:S04]  /*0050*/  LDG.E.128 R4, desc[UR12][R4.64] ;  /* 0x0000000c04047981 */ /* 0x001ee8000c1e1d00 */
[----:B------:R-:W0:Y:S01]  /*0060*/  LDC R2, c[0x0][0x370] ;  /* 0x0000dc00ff027b82 */ /* 0x000e220000000800 */
[----:B------:R-:W-:Y:S01]  /*0070*/  BSSY.RECONVERGENT B0, `(.L_x_150) ;  /* 0x0000057000007945 */ /* 0x000fe20003800200 */
[----:B------:R-:W1:Y:S02]  /*0080*/  S2R R24, SR_CTAID.X ;  /* 0x0000000000187919 */ /* 0x000e640000002500 */
[----:B-1----:R-:W-:-:S05]  /*0090*/  IMAD R26, R24, 0x100, R25 ;  /* 0x00000100181a7824 */ /* 0x002fca00078e0219 */
[----:B--2---:R-:W-:Y:S01]  /*00a0*/  ISETP.GE.AND P0, PT, R26, UR4, PT ;  /* 0x000000041a007c0c */ /* 0x004fe2000bf06270 */
[----:B---3--:R-:W-:Y:S02]  /*00b0*/  IMAD.MOV.U32 R7, RZ, RZ, R4 ;  /* 0x000000ffff077224 */ /* 0x008fe400078e0004 */
[----:B------:R-:W-:Y:S02]  /*00c0*/  IMAD.MOV.U32 R0, RZ, RZ, R5 ;  /* 0x000000ffff007224 */ /* 0x000fe400078e0005 */
[----:B------:R-:W-:-:S08]  /*00d0*/  IMAD.MOV.U32 R3, RZ, RZ, R6 ;  /* 0x000000ffff037224 */ /* 0x000fd000078e0006 */
[----:B0-----:R-:W-:Y:S05]  /*00e0*/  @P0 BRA `(.L_x_151) ;  /* 0x00000004003c0947 */ /* 0x001fea0003800000 */
[----:B------:R-:W-:Y:S01]  /*00f0*/  IMAD.SHL.U32 R27, R2, 0x100, RZ ;  /* 0x00000100021b7824 */ /* 0x000fe200078e00ff */
[----:B------:R-:W0:Y:S01]  /*0100*/  LDC.64 R28, c[0x0][0x398] ;  /* 0x0000e600ff1c7b82 */ /* 0x000e220000000a00 */
[----:B------:R-:W-:Y:S02]  /*0110*/  BSSY.RECONVERGENT B1, `(.L_x_152) ;  /* 0x0000033000017945 */ /* 0x000fe40003800200 */
[----:B------:R-:W1:Y:S01]  /*0120*/  I2F.U32.RP R10, R27 ;  /* 0x0000001b000a7306 */ /* 0x000e620000209000 */
[C---:B------:R-:W-:Y:S01]  /*0130*/  IMAD.IADD R0, R27.reuse, 0x1, R26 ;  /* 0x000000011b007824 */ /* 0x040fe200078e021a */
[----:B------:R-:W-:Y:S01]  /*0140*/  ISETP.NE.U32.AND P2, PT, R27, RZ, PT ;  /* 0x000000ff1b00720c */ /* 0x000fe20003f45070 */
[----:B------:R-:W-:-:S03]  /*0150*/  IMAD.MOV R11, RZ, RZ, -R27 ;  /* 0x000000ffff0b7224 */ /* 0x000fc600078e0a1b */
[C---:B------:R-:W-:Y:S02]  /*0160*/  ISETP.GE.AND P0, PT, R0.reuse, UR4, PT ;  /* 0x0000000400007c0c */ /* 0x040fe4000bf06270 */
[----:B------:R-:W-:Y:S02]  /*0170*/  VIMNMX R3, PT, PT, R0, UR4, !PT ;  /* 0x0000000400037c48 */ /* 0x000fe4000ffe0100 */
[----:B------:R-:W-:-:S04]  /*0180*/  SEL R7, RZ, 0x1, P0 ;  /* 0x00000001ff077807 */ /* 0x000fc80000000000 */
[----:B------:R-:W-:Y:S01]  /*0190*/  IADD3 R0, PT, PT, R3, -R0, -R7 ;  /* 0x8000000003007210 */ /* 0x000fe20007ffe807 */
[----:B-1----:R-:W1:Y:S02]  /*01a0*/  MUFU.RCP R10, R10 ;  /* 0x0000000a000a7308 */ /* 0x002e640000001000 */
[----:B-1----:R-:W-:-:S06]  /*01b0*/  VIADD R8, R10, 0xffffffe ;  /* 0x0ffffffe0a087836 */ /* 0x002fcc0000000000 */
[----:B------:R1:W2:Y:S02]  /*01c0*/  F2I.FTZ.U32.TRUNC.NTZ R9, R8 ;  /* 0x0000000800097305 */ /* 0x0002a4000021f000 */
[----:B-1----:R-:W-:Y:S02]  /*01d0*/  IMAD.MOV.U32 R8, RZ, RZ, RZ ;  /* 0x000000ffff087224 */ /* 0x002fe400078e00ff */
[----:B--2---:R-:W-:-:S04]  /*01e0*/  IMAD R11, R11, R9, RZ ;  /* 0x000000090b0b7224 */ /* 0x004fc800078e02ff */
[----:B------:R-:W-:-:S06]  /*01f0*/  IMAD.HI.U32 R9, R9, R11, R8 ;  /* 0x0000000b09097227 */ /* 0x000fcc00078e0008 */
[----:B------:R-:W-:-:S04]  /*0200*/  IMAD.HI.U32 R8, R9, R0, RZ ;  /* 0x0000000009087227 */ /* 0x000fc800078e00ff */
[----:B------:R-:W-:-:S04]  /*0210*/  IMAD.MOV R3, RZ, RZ, -R8 ;  /* 0x000000ffff037224 */ /* 0x000fc800078e0a08 */
[----:B------:R-:W-:Y:S02]  /*0220*/  IMAD R0, R27, R3, R0 ;  /* 0x000000031b007224 */ /* 0x000fe400078e0200 */
[----:B------:R-:W-:-:S03]  /*0230*/  IMAD.MOV.U32 R3, RZ, RZ, R6 ;  /* 0x000000ffff037224 */ /* 0x000fc600078e0006 */
[----:B------:R-:W-:-:S13]  /*0240*/  ISETP.GE.U32.AND P0, PT, R0, R27, PT ;  /* 0x0000001b0000720c */ /* 0x000fda0003f06070 */
[----:B------:R-:W-:Y:S02]  /*0250*/  @P0 IMAD.IADD R0, R0, 0x1, -R27 ;  /* 0x0000000100000824 */ /* 0x000fe400078e0a1b */
[----:B------:R-:W-:-:S03]  /*0260*/  @P0 VIADD R8, R8, 0x1 ;  /* 0x0000000108080836 */ /* 0x000fc60000000000 */
[----:B------:R-:W-:-:S13]  /*0270*/  ISETP.GE.U32.AND P1, PT, R0, R27, PT ;  /* 0x0000001b0000720c */ /* 0x000fda0003f26070 */
[----:B------:R-:W-:Y:S01]  /*0280*/  @P1 VIADD R8, R8, 0x1 ;  /* 0x0000000108081836 */ /* 0x000fe20000000000 */
[----:B------:R-:W-:-:S05]  /*0290*/  @!P2 LOP3.LUT R8, RZ, R27, RZ, 0x33, !PT ;  /* 0x0000001bff08a212 */ /* 0x000fca00078e33ff */
[----:B------:R-:W-:Y:S02]  /*02a0*/  IMAD.IADD R8, R7, 0x1, R8 ;  /* 0x0000000107087824 */ /* 0x000fe400078e0208 */
[----:B------:R-:W-:-:S03]  /*02b0*/  IMAD.MOV.U32 R7, RZ, RZ, R4 ;  /* 0x000000ffff077224 */ /* 0x000fc600078e0004 */
[C---:B------:R-:W-:Y:S02]  /*02c0*/  LOP3.LUT R0, R8.reuse, 0x3, RZ, 0xc0, !PT ;  /* 0x0000000308007812 */ /* 0x040fe400078ec0ff */
[----:B------:R-:W-:Y:S02]  /*02d0*/  ISETP.GE.U32.AND P1, PT, R8, 0x3, PT ;  /* 0x000000030800780c */ /* 0x000fe40003f26070 */
[----:B------:R-:W-:Y:S01]  /*02e0*/  ISETP.NE.AND P0, PT, R0, 0x3, PT ;  /* 0x000000030000780c */ /* 0x000fe20003f05270 */
[----:B------:R-:W-:-:S12]  /*02f0*/  IMAD.MOV.U32 R0, RZ, RZ, R5 ;  /* 0x000000ffff007224 */ /* 0x000fd800078e0005 */
[----:B0-----:R-:W-:Y:S05]  /*0300*/  @!P0 BRA `(.L_x_153) ;  /* 0x00000000004c8947 */ /* 0x001fea0003800000 */
[----:B------:R-:W0:Y:S01]  /*0310*/  LDC.64 R12, c[0x0][0x398] ;  /* 0x0000e600ff0c7b82 */ /* 0x000e220000000a00 */
[----:B------:R-:W-:Y:S02]  /*0320*/  VIADD R0, R8, 0x1 ;  /* 0x0000000108007836 */ /* 0x000fe40000000000 */
[----:B------:R-:W-:Y:S02]  /*0330*/  IMAD.MOV.U32 R3, RZ, RZ, R6 ;  /* 0x000000ffff037224 */ /* 0x000fe400078e0006 */
[----:B------:R-:W-:Y:S01]  /*0340*/  IMAD.MOV.U32 R7, RZ, RZ, R4 ;  /* 0x000000ffff077224 */ /* 0x000fe200078e0004 */
[----:B------:R-:W-:Y:S01]  /*0350*/  LOP3.LUT R8, R0, 0x3, RZ, 0xc0, !PT ;  /* 0x0000000300087812 */ /* 0x000fe200078ec0ff */
[----:B------:R-:W-:-:S04]  /*0360*/  IMAD.MOV.U32 R0, RZ, RZ, R5 ;  /* 0x000000ffff007224 */ /* 0x000fc800078e0005 */
[----:B------:R-:W-:-:S07]  /*0370*/  IMAD.MOV R14, RZ, RZ, -R8 ;  /* 0x000000ffff0e7224 */ /* 0x000fce00078e0a08 */
.L_x_154:
[----:B0-----:R-:W-:-:S06]  /*0380*/  IMAD.WIDE R8, R26, 0x10, R12 ;  /* 0x000000101a087825 */ /* 0x001fcc00078e020c */
[----:B------:R-:W2:Y:S01]  /*0390*/  LDG.E.128 R8, desc[UR12][R8.64] ;  /* 0x0000000c08087981 */ /* 0x000ea2000c1e1d00 */
[----:B------:R-:W-:Y:S02]  /*03a0*/  VIADD R14, R14, 0x1 ;  /* 0x000000010e0e7836 */ /* 0x000fe40000000000 */
[----:B------:R-:W-:-:S03]  /*03b0*/  IMAD.IADD R26, R27, 0x1, R26 ;  /* 0x000000011b1a7824 */ /* 0x000fc600078e021a */
[----:B------:R-:W-:Y:S02]  /*03c0*/  ISETP.NE.AND P0, PT, R14, RZ, PT ;  /* 0x000000ff0e00720c */ /* 0x000fe40003f05270 */
[C---:B--2---:R-:W-:Y:S02]  /*03d0*/  FMNMX R7, R8.reuse, R7, !PT ;  /* 0x0000000708077209 */ /* 0x044fe40007800000 */
[----:B------:R-:W-:Y:S02]  /*03e0*/  FMNMX R4, R8, R4, PT ;  /* 0x0000000408047209 */ /* 0x000fe40003800000 */
[C---:B------:R-:W-:Y:S02]  /*03f0*/  FMNMX R0, R9.reuse, R0, !PT ;  /* 0x0000000009007209 */ /* 0x040fe40007800000 */
[----:B------:R-:W-:Y:S02]  /*0400*/  FMNMX R5, R9, R5, PT ;  /* 0x0000000509057209 */ /* 0x000fe40003800000 */
[----:B------:R-:W-:-:S02]  /*0410*/  FMNMX R6, R10, R6, PT ;  /* 0x000000060a067209 */ /* 0x000fc40003800000 */
[----:B------:R-:W-:Y:S01]  /*0420*/  FMNMX R3, R10, R3, !PT ;  /* 0x000000030a037209 */ /* 0x000fe20007800000 */
[----:B------:R-:W-:Y:S06]  /*0430*/  @P0 BRA `(.L_x_154) ;  /* 0xfffffffc00d00947 */ /* 0x000fec000383ffff */
.L_x_153:
[----:B------:R-:W-:Y:S05]  /*0440*/  BSYNC.RECONVERGENT B1 ;  /* 0x0000000000017941 */ /* 0x000fea0003800200 */
.L_x_152:
[----:B------:R-:W-:Y:S05]  /*0450*/  @!P1 BRA `(.L_x_151) ;  /* 0x0000000000609947 */ /* 0x000fea0003800000 */
.L_x_155:
[----:B------:R-:W-:-:S04]  /*0460*/  IMAD.WIDE R8, R26, 0x10, R28 ;  /* 0x000000101a087825 */ /* 0x000fc800078e021c */
[C---:B------:R-:W-:Y:S02]  /*0470*/  IMAD.WIDE R12, R27.reuse, 0x10, R8 ;  /* 0x000000101b0c7825 */ /* 0x040fe400078e0208 */
[----:B------:R-:W2:Y:S02]  /*0480*/  LDG.E.128 R8, desc[UR12][R8.64] ;  /* 0x0000000c08087981 */ /* 0x000ea4000c1e1d00 */
[C---:B------:R-:W-:Y:S02]  /*0490*/  IMAD.WIDE R16, R27.reuse, 0x10, R12 ;  /* 0x000000101b107825 */ /* 0x040fe400078e020c */
[----:B------:R-:W2:Y:S02]  /*04a0*/  LDG.E.128 R12, desc[UR12][R12.64] ;  /* 0x0000000c0c0c7981 */ /* 0x000ea4000c1e1d00 */
[C---:B------:R-:W-:Y:S02]  /*04b0*/  IMAD.WIDE R20, R27.reuse, 0x10, R16 ;  /* 0x000000101b147825 */ /* 0x040fe400078e0210 */
[----:B------:R-:W3:Y:S04]  /*04c0*/  LDG.E.128 R16, desc[UR12][R16.64] ;  /* 0x0000000c10107981 */ /* 0x000ee8000c1e1d00 */
[----:B------:R-:W3:Y:S01]  /*04d0*/  LDG.E.128 R20, desc[UR12][R20.64] ;  /* 0x0000000c14147981 */ /* 0x000ee2000c1e1d00 */
[----:B------:R-:W-:-:S04]  /*04e0*/  IADD3 R26, PT, PT, R27, R26, R27 ;  /* 0x0000001a1b1a7210 */ /* 0x000fc80007ffe01b */
[----:B------:R-:W-:-:S04]  /*04f0*/  IADD3 R26, PT, PT, R27, R26, R27 ;  /* 0x0000001a1b1a7210 */ /* 0x000fc80007ffe01b */
[----:B------:R-:W-:Y:S02]  /*0500*/  ISETP.GE.AND P0, PT, R26, UR4, PT ;  /* 0x000000041a007c0c */ /* 0x000fe4000bf06270 */
[-CC-:B--2---:R-:W-:Y:S02]  /*0510*/  FMNMX3 R5, R5, R9.reuse, R13.reuse, PT ;  /* 0x0000000905057276 */ /* 0x184fe4000380000d */
[----:B------:R-:W-:Y:S02]  /*0520*/  FMNMX3 R0, R0, R9, R13, !PT ;  /* 0x0000000900007276 */ /* 0x000fe4000780000d */
[-CC-:B------:R-:W-:Y:S02]  /*0530*/  FMNMX3 R11, R4, R8.reuse, R12.reuse, PT ;  /* 0x00000008040b7276 */ /* 0x180fe4000380000c */
[----:B------:R-:W-:Y:S02]  /*0540*/  FMNMX3 R7, R7, R8, R12, !PT ;  /* 0x0000000807077276 */ /* 0x000fe4000780000c */
[----:B------:R-:W-:-:S02]  /*0550*/  FMNMX3 R9, R6, R10, R14, PT ;  /* 0x0000000a06097276 */ /* 0x000fc4000380000e */
[----:B------:R-:W-:Y:S02]  /*0560*/  FMNMX3 R3, R3, R10, R14, !PT ;  /* 0x0000000a03037276 */ /* 0x000fe4000780000e */
[-CC-:B---3--:R-:W-:Y:S02]  /*0570*/  FMNMX3 R7, R7, R16.reuse, R20.reuse, !PT ;  /* 0x0000001007077276 */ /* 0x188fe40007800014 */
[----:B------:R-:W-:Y:S02]  /*0580*/  FMNMX3 R4, R11, R16, R20, PT ;  /* 0x000000100b047276 */ /* 0x000fe40003800014 */
[-CC-:B------:R-:W-:Y:S02]  /*0590*/  FMNMX3 R0, R0, R17.reuse, R21.reuse, !PT ;  /* 0x0000001100007276 */ /* 0x180fe40007800015 */
[----:B------:R-:W-:Y:S02]  /*05a0*/  FMNMX3 R5, R5, R17, R21, PT ;  /* 0x0000001105057276 */ /* 0x000fe40003800015 */
[----:B------:R-:W-:-:S02]  /*05b0*/  FMNMX3 R6, R9, R18, R22, PT ;  /* 0x0000001209067276 */ /* 0x000fc40003800016 */
[----:B------:R-:W-:Y:S01]  /*05c0*/  FMNMX3 R3, R3, R18, R22, !PT ;  /* 0x0000001203037276 */ /* 0x000fe20007800016 */
[----:B------:R-:W-:Y:S06]  /*05d0*/  @!P0 BRA `(.L_x_155) ;  /* 0xfffffffc00a08947 */ /* 0x000fec000383ffff */
.L_x_151:
[----:B------:R-:W-:Y:S05]  /*05e0*/  BSYNC.RECONVERGENT B0 ;  /* 0x0000000000007941 */ /* 0x000fea0003800200 */
.L_x_150:
[----:B------:R-:W0:Y:S01]  /*05f0*/  S2UR UR9, SR_CgaCtaId ;  /* 0x00000000000979c3 */ /* 0x000e220000008800 */
[----:B------:R-:W-:Y:S01]  /*0600*/  UMOV UR4, 0x400 ;  /* 0x0000040000047882 */ /* 0x000fe20000000000 */
[C---:B------:R-:W-:Y:S01]  /*0610*/  ISETP.GT.U32.AND P6, PT, R25.reuse, 0x7f, PT ;  /* 0x0000007f1900780c */ /* 0x040fe20003fc4070 */
[----:B------:R-:W-:Y:S01]  /*0620*/  UIADD3 UR5, UPT, UPT, UR4, 0x400, URZ ;  /* 0x0000040004057890 */ /* 0x000fe2000fffe0ff */
[C---:B------:R-:W-:Y:S01]  /*0630*/  ISETP.GT.U32.AND P1, PT, R25.reuse, 0x3f, PT ;  /* 0x0000003f1900780c */ /* 0x040fe20003f24070 */
[----:B------:R-:W-:Y:S01]  /*0640*/  UIADD3 UR6, UPT, UPT, UR4, 0x800, URZ ;  /* 0x0000080004067890 */ /* 0x000fe2000fffe0ff */
[----:B------:R-:W-:Y:S01]  /*0650*/  BSSY.RECONVERGENT B0, `(.L_x_156) ;  /* 0x0000031000007945 */ /* 0x000fe20003800200 */
[----:B------:R-:W-:Y:S01]  /*0660*/  UIADD3 UR7, UPT, UPT, UR4, 0xc00, URZ ;  /* 0x00000c0004077890 */ /* 0x000fe2000fffe0ff */
[----:B------:R-:W-:Y:S01]  /*0670*/  P2R R8, PR, RZ, 0x2 ;  /* 0x00000002ff087803 */ /* 0x000fe20000000000 */
[----:B------:R-:W-:Y:S01]  /*0680*/  UIADD3 UR8, UPT, UPT, UR4, 0x1000, URZ ;  /* 0x0000100004087890 */ /* 0x000fe2000fffe0ff */
[----:B------:R-:W-:-:S02]  /*0690*/  ISETP.GT.U32.AND P0, PT, R25, 0x1f, PT ;  /* 0x0000001f1900780c */ /* 0x000fc40003f04070 */
[C---:B------:R-:W-:Y:S02]  /*06a0*/  ISETP.GT.U32.AND P1, PT, R25.reuse, 0xf, PT ;  /* 0x0000000f1900780c */ /* 0x040fe40003f24070 */
[C---:B------:R-:W-:Y:S02]  /*06b0*/  ISETP.GT.U32.AND P2, PT, R25.reuse, 0x7, PT ;  /* 0x000000071900780c */ /* 0x040fe40003f44070 */
[C---:B------:R-:W-:Y:S02]  /*06c0*/  ISETP.GT.U32.AND P3, PT, R25.reuse, 0x3, PT ;  /* 0x000000031900780c */ /* 0x040fe40003f64070 */
[C---:B------:R-:W-:Y:S02]  /*06d0*/  ISETP.GT.U32.AND P4, PT, R25.reuse, 0x1, PT ;  /* 0x000000011900780c */ /* 0x040fe40003f84070 */
[----:B------:R-:W-:Y:S01]  /*06e0*/  ISETP.NE.AND P5, PT, R25, RZ, PT ;  /* 0x000000ff1900720c */ /* 0x000fe20003fa5270 */
[----:B0-----:R-:W-:Y:S02]  /*06f0*/  ULEA UR10, UR9, UR4, 0x18 ;  /* 0x00000004090a7291 */ /* 0x001fe4000f8ec0ff */
[----:B------:R-:W-:-:S02]  /*0700*/  UIADD3 UR4, UPT, UPT, UR4, 0x1400, URZ ;  /* 0x0000140004047890 */ /* 0x000fc4000fffe0ff */
[----:B------:R-:W-:Y:S02]  /*0710*/  ULEA UR5, UR9, UR5, 0x18 ;  /* 0x0000000509057291 */ /* 0x000fe4000f8ec0ff */
[----:B------:R-:W-:Y:S01]  /*0720*/  ULEA UR6, UR9, UR6, 0x18 ;  /* 0x0000000609067291 */ /* 0x000fe2000f8ec0ff */
[C---:B------:R-:W-:Y:S01]  /*0730*/  LEA R9, R25.reuse, UR10, 0x2 ;  /* 0x0000000a19097c11 */ /* 0x040fe2000f8e10ff */
[----:B------:R-:W-:Y:S02]  /*0740*/  ULEA UR7, UR9, UR7, 0x18 ;  /* 0x0000000709077291 */ /* 0x000fe4000f8ec0ff */
[----:B------:R-:W-:Y:S01]  /*0750*/  ULEA UR8, UR9, UR8, 0x18 ;  /* 0x0000000809087291 */ /* 0x000fe2000f8ec0ff */
[C---:B------:R-:W-:Y:S01]  /*0760*/  LEA R10, R25.reuse, UR5, 0x2 ;  /* 0x00000005190a7c11 */ /* 0x040fe2000f8e10ff */
[----:B------:R-:W-:Y:S01]  /*0770*/  ULEA UR4, UR9, UR4, 0x18 ;  /* 0x0000000409047291 */ /* 0x000fe2000f8ec0ff */
[C---:B------:R-:W-:Y:S01]  /*0780*/  LEA R12, R25.reuse, UR6, 0x2 ;  /* 0x00000006190c7c11 */ /* 0x040fe2000f8e10ff */
[----:B------:R0:W-:Y:S01]  /*0790*/  STS [R9], R4 ;  /* 0x0000000409007388 */ /* 0x0001e20000000800 */
[----:B------:R-:W-:-:S02]  /*07a0*/  LEA R11, R25, UR7, 0x2 ;  /* 0x00000007190b7c11 */ /* 0x000fc4000f8e10ff */
[C---:B------:R-:W-:Y:S01]  /*07b0*/  LEA R13, R25.reuse, UR8, 0x2 ;  /* 0x00000008190d7c11 */ /* 0x040fe2000f8e10ff */
[----:B------:R0:W-:Y:S01]  /*07c0*/  STS [R10], R7 ;  /* 0x000000070a007388 */ /* 0x0001e20000000800 */
[----:B------:R-:W-:-:S03]  /*07d0*/  LEA R8, R25, UR4, 0x2 ;  /* 0x0000000419087c11 */ /* 0x000fc6000f8e10ff */
[----:B------:R0:W-:Y:S04]  /*07e0*/  STS [R12], R5 ;  /* 0x000000050c007388 */ /* 0x0001e80000000800 */
[----:B------:R0:W-:Y:S04]  /*07f0*/  STS [R11], R0 ;  /* 0x000000000b007388 */ /* 0x0001e80000000800 */
[----:B------:R0:W-:Y:S04]  /*0800*/  STS [R13], R6 ;  /* 0x000000060d007388 */ /* 0x0001e80000000800 */
[----:B------:R0:W-:Y:S01]  /*0810*/  STS [R8], R3 ;  /* 0x0000000308007388 */ /* 0x0001e20000000800 */
[----:B------:R-:W-:Y:S06]  /*0820*/  BAR.SYNC.DEFER_BLOCKING 0x0 ;  /* 0x0000000000007b1d */ /* 0x000fec0000010000 */
[----:B------:R-:W-:Y:S05]  /*0830*/  @P6 BRA `(.L_x_157) ;  /* 0x0000000000486947 */ /* 0x000fea0003800000 */
[----:B------:R-:W0:Y:S02]  /*0840*/  LDS R15, [R9+0x200] ;  /* 0x00020000090f7984 */ /* 0x000e240000000800 */
[----:B0-----:R-:W-:-:S05]  /*0850*/  FMNMX R4, R4, R15, PT ;  /* 0x0000000f04047209 */ /* 0x001fca0003800000 */
[----:B------:R-:W-:Y:S04]  /*0860*/  STS [R9], R4 ;  /* 0x0000000409007388 */ /* 0x000fe80000000800 */
[----:B------:R-:W0:Y:S02]  /*0870*/  LDS R14, [R10+0x200] ;  /* 0x000200000a0e7984 */ /* 0x000e240000000800 */
[----:B0-----:R-:W-:-:S05]  /*0880*/  FMNMX R7, R7, R14, !PT ;  /* 0x0000000e07077209 */ /* 0x001fca0007800000 */
[----:B------:R-:W-:Y:S04]  /*0890*/  STS [R10], R7 ;  /* 0x000000070a007388 */ /* 0x000fe80000000800 */
        /* <DEDUP_REMOVED lines=11> */
[----:B------:R1:W-:Y:S02]  /*0950*/  STS [R8], R3 ;  /* 0x0000000308007388 */ /* 0x0003e40000000800 */
.L_x_157:
[----:B------:R-:W-:Y:S05]  /*0960*/  BSYNC.RECONVERGENT B0 ;  /* 0x0000000000007941 */ /* 0x000fea0003800200 */
.L_x_156:
[----:B------:R-:W-:Y:S01]  /*0970*/  BAR.SYNC.DEFER_BLOCKING 0x0 ;  /* 0x0000000000007b1d */ /* 0x000fe20000010000 */
[----:B------:R-:W-:-:S05]  /*0980*/  ISETP.GT.U32.AND P6, PT, R25, 0x3f, PT ;  /* 0x0000003f1900780c */ /* 0x000fca0003fc4070 */
[----:B------:R-:W-:Y:S08]  /*0990*/  BSSY.RECONVERGENT B0, `(.L_x_158) ;  /* 0x0000014000007945 */ /* 0x000ff00003800200 */
        /* <DEDUP_REMOVED lines=16> */
[----:B------:R-:W1:Y:S02]  /*0aa0*/  LDS R14, [R8+0x100] ;  /* 0x00010000080e7984 */ /* 0x000e640000000800 */
[----:B-1----:R-:W-:-:S05]  /*0ab0*/  FMNMX R3, R3, R14, !PT ;  /* 0x0000000e03037209 */ /* 0x002fca0007800000 */
[----:B------:R2:W-:Y:S02]  /*0ac0*/  STS [R8], R3 ;  /* 0x0000000308007388 */ /* 0x0005e40000000800 */
.L_x_159:
[----:B------:R-:W-:Y:S05]  /*0ad0*/  BSYNC.RECONVERGENT B0 ;  /* 0x0000000000007941 */ /* 0x000fea0003800200 */
.L_x_158:
[----:B------:R-:W-:Y:S06]  /*0ae0*/  BAR.SYNC.DEFER_BLOCKING 0x0 ;  /* 0x0000000000007b1d */ /* 0x000fec0000010000 */
[----:B------:R-:W-:Y:S04]  /*0af0*/  BSSY.RECONVERGENT B0, `(.L_x_160) ;  /* 0x0000014000007945 */ /* 0x000fe80003800200 */
        /* <DEDUP_REMOVED lines=17> */
[----:B-12---:R-:W-:-:S05]  /*0c10*/  FMNMX R3, R3, R14, !PT ;  /* 0x0000000e03037209 */ /* 0x006fca0007800000 */
[----:B------:R3:W-:Y:S02]  /*0c20*/  STS [R8], R3 ;  /* 0x0000000308007388 */ /* 0x0007e40000000800 */
.L_x_161:
[----:B------:R-:W-:Y:S05]  /*0c30*/  BSYNC.RECONVERGENT B0 ;  /* 0x0000000000007941 */ /* 0x000fea0003800200 */
.L_x_160:
        /* <DEDUP_REMOVED lines=19> */
[----:B-123--:R-:W-:-:S05]  /*0d70*/  FMNMX R3, R3, R14, !PT ;  /* 0x0000000e03037209 */ /* 0x00efca0007800000 */
[----:B------:R4:W-:Y:S02]  /*0d80*/  STS [R8], R3 ;  /* 0x0000000308007388 */ /* 0x0009e40000000800 */
.L_x_163:
[----:B------:R-:W-:Y:S05]  /*0d90*/  BSYNC.RECONVERGENT B0 ;  /* 0x0000000000007941 */ /* 0x000fea0003800200 */
.L_x_162:
        /* <DEDUP_REMOVED lines=19> */
[----:B-1234-:R-:W-:-:S05]  /*0ed0*/  FMNMX R3, R3, R14, !PT ;  /* 0x0000000e03037209 */ /* 0x01efca0007800000 */
[----:B------:R0:W-:Y:S02]  /*0ee0*/  STS [R8], R3 ;  /* 0x0000000308007388 */ /* 0x0001e40000000800 */
.L_x_165:
[----:B------:R-:W-:Y:S05]  /*0ef0*/  BSYNC.RECONVERGENT B0 ;  /* 0x0000000000007941 */ /* 0x000fea0003800200 */
.L_x_164:
        /* <DEDUP_REMOVED lines=21> */
.L_x_167:
[----:B------:R-:W-:Y:S05]  /*1050*/  BSYNC.RECONVERGENT B0 ;  /* 0x0000000000007941 */ /* 0x000fea0003800200 */
.L_x_166:
        /* <DEDUP_REMOVED lines=21> */
.L_x_169:
[----:B------:R-:W-:Y:S05]  /*11b0*/  BSYNC.RECONVERGENT B0 ;  /* 0x0000000000007941 */ /* 0x000fea0003800200 */
.L_x_168:
[----:B------:R-:W-:Y:S06]  /*11c0*/  BAR.SYNC.DEFER_BLOCKING 0x0 ;  /* 0x0000000000007b1d */ /* 0x000fec0000010000 */
[----:B------:R-:W-:Y:S04]  /*11d0*/  BSSY.RECONVERGENT B0, `(.L_x_170) ;  /* 0x0000014000007945 */ /* 0x000fe80003800200 */
[----:B------:R-:W-:Y:S05]  /*11e0*/  @P5 BRA `(.L_x_171) ;  /* 0x0000000000485947 */ /* 0x000fea0003800000 */
[----:B------:R-:W0:Y:S02]  /*11f0*/  LDS R15, [UR10+0x4] ;  /* 0x0000040aff0f7984 */ /* 0x000e240008000800 */
[----:B0-----:R-:W-:-:S05]  /*1200*/  FMNMX R4, R4, R15, PT ;  /* 0x0000000f04047209 */ /* 0x001fca0003800000 */
[----:B------:R-:W-:Y:S04]  /*1210*/  STS [R9], R4 ;  /* 0x0000000409007388 */ /* 0x000fe80000000800 */
[----:B------:R-:W0:Y:S02]  /*1220*/  LDS R14, [UR10+0x404] ;  /* 0x0004040aff0e7984 */ /* 0x000e240008000800 */
[----:B0-----:R-:W-:-:S05]  /*1230*/  FMNMX R7, R7, R14, !PT ;  /* 0x0000000e07077209 */ /* 0x001fca0007800000 */
[----:B------:R-:W-:Y:S04]  /*1240*/  STS [R10], R7 ;  /* 0x000000070a007388 */ /* 0x000fe80000000800 */
        /* <DEDUP_REMOVED lines=9> */
[----:B------:R-:W1:Y:S02]  /*12e0*/  LDS R14, [UR10+0x1404] ;  /* 0x0014040aff0e7984 */ /* 0x000e640008000800 */
[----:B-1234-:R-:W-:-:S05]  /*12f0*/  FMNMX R3, R3, R14, !PT ;  /* 0x0000000e03037209 */ /* 0x01efca0007800000 */
[----:B------:R0:W-:Y:S02]  /*1300*/  STS [R8], R3 ;  /* 0x0000000308007388 */ /* 0x0001e40000000800 */
.L_x_171:
[----:B------:R-:W-:Y:S05]  /*1310*/  BSYNC.RECONVERGENT B0 ;  /* 0x0000000000007941 */ /* 0x000fea0003800200 */
.L_x_170:
[----:B------:R-:W-:Y:S05]  /*1320*/  @P5 EXIT ;  /* 0x000000000000594d */ /* 0x000fea0003800000 */
[----:B01234-:R-:W0:Y:S01]  /*1330*/  LDC.64 R8, c[0x0][0x3a8] ;  /* 0x0000ea00ff087b82 */ /* 0x01fe220000000a00 */
[----:B------:R-:W-:-:S07]  /*1340*/  VIADD R17, R2, 0xffffffff ;  /* 0xffffffff02117836 */ /* 0x000fce0000000000 */
[----:B------:R-:W1:Y:S08]  /*1350*/  LDC.64 R10, c[0x0][0x3a0] ;  /* 0x0000e800ff0a7b82 */ /* 0x000e700000000a00 */
[----:B------:R-:W2:Y:S01]  /*1360*/  LDC.64 R14, c[0x0][0x3c8] ;  /* 0x0000f200ff0e7b82 */ /* 0x000ea20000000a00 */
[----:B0-----:R-:W-:-:S05]  /*1370*/  IMAD.WIDE.U32 R12, R24, 0xc, R8 ;  /* 0x0000000c180c7825 */ /* 0x001fca00078e0008 */
[----:B------:R0:W-:Y:S01]  /*1380*/  STG.E desc[UR12][R12.64], R4 ;  /* 0x000000040c007986 */ /* 0x0001e2000c10190c */
[----:B-1----:R-:W-:-:S03]  /*1390*/  IMAD.WIDE.U32 R24, R24, 0xc, R10 ;  /* 0x0000000c18187825 */ /* 0x002fc600078e000a */
[----:B------:R0:W-:Y:S04]  /*13a0*/  STG.E desc[UR12][R12.64+0x4], R5 ;  /* 0x000004050c007986 */ /* 0x0001e8000c10190c */
[----:B------:R0:W-:Y:S04]  /*13b0*/  STG.E desc[UR12][R12.64+0x8], R6 ;  /* 0x000008060c007986 */ /* 0x0001e8000c10190c */
[----:B------:R0:W-:Y:S04]  /*13c0*/  STG.E desc[UR12][R24.64], R7 ;  /* 0x0000000718007986 */ /* 0x0001e8000c10190c */
[----:B------:R0:W-:Y:S04]  /*13d0*/  STG.E desc[UR12][R24.64+0x4], R0 ;  /* 0x0000040018007986 */ /* 0x0001e8000c10190c */
[----:B------:R0:W-:Y:S01]  /*13e0*/  STG.E desc[UR12][R24.64+0x8], R3 ;  /* 0x0000080318007986 */ /* 0x0001e2000c10190c */
[----:B------:R-:W-:Y:S06]  /*13f0*/  MEMBAR.SC.GPU ;  /* 0x0000000000007992 */ /* 0x000fec0000002000 */
[----:B------:R-:W-:-:S00]  /*1400*/  ERRBAR ;  /* 0x00000000000079ab */ /* 0x000fc00000000000 */
[----:B------:R-:W-:Y:S06]  /*1410*/  CGAERRBAR ;  /* 0x00000000000075ab */ /* 0x000fec0000000000 */
[----:B------:R-:W-:Y:S04]  /*1420*/  CCTL.IVALL ;  /* 0x00000000ff00798f */ /* 0x000fe80002000000 */
[----:B--2---:R-:W2:Y:S02]  /*1430*/  ATOMG.E.INC.STRONG.GPU PT, R14, desc[UR12][R14.64], R17 ;  /* 0x800000110e0e79a8 */ /* 0x004ea400099ef10c */
[----:B--2---:R-:W-:-:S13]  /*1440*/  ISETP.NE.AND P0, PT, R17, R14, PT ;  /* 0x0000000e1100720c */ /* 0x004fda0003f05270 */
[----:B0-----:R-:W-:Y:S05]  /*1450*/  @P0 EXIT ;  /* 0x000000000000094d */ /* 0x001fea0003800000 */
[C---:B------:R-:W-:Y:S01]  /*1460*/  ISETP.GE.U32.AND P0, PT, R2.reuse, 0x8, PT ;  /* 0x000000080200780c */ /* 0x040fe20003f06070 */
[----:B------:R-:W-:Y:S01]  /*1470*/  IMAD.MOV.U32 R17, RZ, RZ, RZ ;  /* 0x000000ffff117224 */ /* 0x000fe200078e00ff */
[----:B------:R-:W-:-:S11]  /*1480*/  LOP3.LUT P1, R21, R2, 0x7, RZ, 0xc0, !PT ;  /* 0x0000000702157812 */ /* 0x000fd6000782c0ff */
[----:B------:R-:W-:Y:S05]  /*1490*/  @!P0 BRA `(.L_x_172) ;  /* 0x0000000400748947 */ /* 0x000fea0003800000 */
[----:B------:R-:W0:Y:S01]  /*14a0*/  LDCU.128 UR4, c[0x0][0x3a0] ;  /* 0x00007400ff0477ac */ /* 0x000e220008000c00 */
[C---:B------:R-:W-:Y:S02]  /*14b0*/  LOP3.LUT R16, R2.reuse, 0xfffffff8, RZ, 0xc0, !PT ;  /* 0xfffffff802107812 */ /* 0x040fe400078ec0ff */
[----:B------:R-:W-:-:S03]  /*14c0*/  LOP3.LUT R17, R2, 0x7ffffff8, RZ, 0xc0, !PT ;  /* 0x7ffffff802117812 */ /* 0x000fc600078ec0ff */
[----:B------:R-:W-:Y:S01]  /*14d0*/  IMAD.MOV R16, RZ, RZ, -R16 ;  /* 0x000000ffff107224 */ /* 0x000fe200078e0a10 */
[----:B0-----:R-:W-:Y:S02]  /*14e0*/  UIADD3 UR6, UP0, UPT, UR6, 0x30, URZ ;  /* 0x0000003006067890 */ /* 0x001fe4000ff1e0ff */
[----:B------:R-:W-:Y:S02]  /*14f0*/  UIADD3 UR4, UP1, UPT, UR4, 0x30, URZ ;  /* 0x0000003004047890 */ /* 0x000fe4000ff3e0ff */
[----:B------:R-:W-:Y:S02]  /*1500*/  UIADD3.X UR7, UPT, UPT, URZ, UR7, URZ, UP0, !UPT ;  /* 0x00000007ff077290 */ /* 0x000fe400087fe4ff */
[----:B------:R-:W-:Y:S01]  /*1510*/  UIADD3.X UR5, UPT, UPT, URZ, UR5, URZ, UP1, !UPT ;  /* 0x00000005ff057290 */ /* 0x000fe20008ffe4ff */
[----:B------:R-:W-:Y:S02]  /*1520*/  IMAD.U32 R18, RZ, RZ, UR6 ;  /* 0x00000006ff127e24 */ /* 0x000fe4000f8e00ff */
[----:B------:R-:W-:-:S02]  /*1530*/  IMAD.U32 R14, RZ, RZ, UR4 ;  /* 0x00000004ff0e7e24 */ /* 0x000fc4000f8e00ff */
[----:B------:R-:W-:Y:S02]  /*1540*/  IMAD.U32 R19, RZ, RZ, UR7 ;  /* 0x00000007ff137e24 */ /* 0x000fe4000f8e00ff */
[----:B------:R-:W-:-:S07]  /*1550*/  IMAD.U32 R15, RZ, RZ, UR5 ;  /* 0x00000005ff0f7e24 */ /* 0x000fce000f8e00ff */
.L_x_173:
[----:B------:R-:W-:Y:S01]  /*1560*/  IMAD.MOV.U32 R12, RZ, RZ, R18 ;  /* 0x000000ffff0c7224 */ /* 0x000fe200078e0012 */
[----:B------:R-:W2:Y:S01]  /*1570*/  LDG.E R24, desc[UR12][R14.64+-0x30] ;  /* 0xffffd00c0e187981 */ /* 0x000ea2000c1e1900 */
[----:B------:R-:W-:-:S03]  /*1580*/  IMAD.MOV.U32 R13, RZ, RZ, R19 ;  /* 0x000000ffff0d7224 */ /* 0x000fc600078e0013 */
[----:B------:R-:W2:Y:S04]  /*1590*/  LDG.E R26, desc[UR12][R14.64+-0x24] ;  /* 0xffffdc0c0e1a7981 */ /* 0x000ea8000c1e1900 */
[----:B------:R-:W3:Y:S04]  /*15a0*/  LDG.E R23, desc[UR12][R12.64+-0x30] ;  /* 0xffffd00c0c177981 */ /* 0x000ee8000c1e1900 */
[----:B------:R-:W3:Y:S04]  /*15b0*/  LDG.E R18, desc[UR12][R12.64+-0x24] ;  /* 0xffffdc0c0c127981 */ /* 0x000ee8000c1e1900 */
[----:B------:R-:W4:Y:S04]  /*15c0*/  LDG.E R22, desc[UR12][R12.64+-0x2c] ;  /* 0xffffd40c0c167981 */ /* 0x000f28000c1e1900 */
[----:B------:R-:W4:Y:S04]  /*15d0*/  LDG.E R25, desc[UR12][R12.64+-0x20] ;  /* 0xffffe00c0c197981 */ /* 0x000f28000c1e1900 */
[----:B------:R-:W5:Y:S04]  /*15e0*/  LDG.E R20, desc[UR12][R14.64+-0x2c] ;  /* 0xffffd40c0e147981 */ /* 0x000f68000c1e1900 */
[----:B------:R-:W5:Y:S04]  /*15f0*/  LDG.E R19, desc[UR12][R14.64+-0x20] ;  /* 0xffffe00c0e137981 */ /* 0x000f68000c1e1900 */
[----:B------:R-:W5:Y:S01]  /*1600*/  LDG.E R27, desc[UR12][R12.64+-0x14] ;  /* 0xffffec0c0c1b7981 */ /* 0x000f62000c1e1900 */
[----:B--2---:R-:W-:-:S03]  /*1610*/  FMNMX3 R7, R7, R24, R26, !PT ;  /* 0x0000001807077276 */ /* 0x004fc6000780001a */
[----:B------:R-:W2:Y:S04]  /*1620*/  LDG.E R26, desc[UR12][R12.64+-0x1c] ;  /* 0xffffe40c0c1a7981 */ /* 0x000ea8000c1e1900 */
[----:B------:R-:W2:Y:S01]  /*1630*/  LDG.E R24, desc[UR12][R14.64+-0x28] ;  /* 0xffffd80c0e187981 */ /* 0x000ea2000c1e1900 */
[----:B---3--:R-:W-:-:S03]  /*1640*/  FMNMX3 R18, R4, R23, R18, PT ;  /* 0x0000001704127276 */ /* 0x008fc60003800012 */
[----:B------:R-:W3:Y:S01]  /*1650*/  LDG.E R23, desc[UR12][R12.64+-0x18] ;  /* 0xffffe80c0c177981 */ /* 0x000ee2000c1e1900 */
[----:B----4-:R-:W-:-:S03]  /*1660*/  FMNMX3 R4, R5, R22, R25, PT ;  /* 0x0000001605047276 */ /* 0x010fc60003800019 */
[----:B------:R-:W2:Y:S04]  /*1670*/  LDG.E R5, desc[UR12][R12.64+-0x28] ;  /* 0xffffd80c0c057981 */ /* 0x000ea8000c1e1900 */
[----:B------:R-:W4:Y:S04]  /*1680*/  LDG.E R25, desc[UR12][R14.64+-0x1c] ;  /* 0xffffe40c0e197981 */ /* 0x000f28000c1e1900 */
[----:B------:R-:W3:Y:S01]  /*1690*/  LDG.E R22, desc[UR12][R12.64+-0xc] ;  /* 0xfffff40c0c167981 */ /* 0x000ee2000c1e1900 */
[----:B-----5:R-:W-:-:S03]  /*16a0*/  FMNMX3 R0, R0, R20, R19, !PT ;  /* 0x0000001400007276 */ /* 0x020fc60007800013 */
[----:B------:R-:W5:Y:S04]  /*16b0*/  LDG.E R19, desc[UR12][R14.64+-0x18] ;  /* 0xffffe80c0e137981 */ /* 0x000f68000c1e1900 */
[----:B------:R-:W5:Y:S01]  /*16c0*/  LDG.E R20, desc[UR12][R14.64+-0xc] ;  /* 0xfffff40c0e147981 */ /* 0x000f62000c1e1900 */
[----:B--2---:R-:W-:-:S03]  /*16d0*/  FMNMX3 R5, R6, R5, R26, PT ;  /* 0x0000000506057276 */ /* 0x004fc6000380001a */
[----:B------:R-:W2:Y:S01]  /*16e0*/  LDG.E R6, desc[UR12][R12.64+-0x8] ;  /* 0xfffff80c0c067981 */ /* 0x000ea2000c1e1900 */
[----:B----4-:R-:W-:-:S03]  /*16f0*/  FMNMX3 R3, R3, R24, R25, !PT ;  /* 0x0000001803037276 */ /* 0x010fc60007800019 */
[----:B------:R-:W4:Y:S01]  /*1700*/  LDG.E R25, desc[UR12][R14.64+-0x14] ;  /* 0xffffec0c0e197981 */ /* 0x000f22000c1e1900 */
[----:B---3--:R-:W-:-:S03]  /*1710*/  FMNMX3 R18, R18, R23, R22, PT ;  /* 0x0000001712127276 */ /* 0x008fc60003800016 */
[----:B------:R-:W4:Y:S04]  /*1720*/  LDG.E R26, desc[UR12][R14.64+-0x8] ;  /* 0xfffff80c0e1a7981 */ /* 0x000f28000c1e1900 */
[----:B------:R-:W3:Y:S04]  /*1730*/  LDG.E R24, desc[UR12][R12.64+-0x10] ;  /* 0xfffff00c0c187981 */ /* 0x000ee8000c1e1900 */
[----:B------:R-:W3:Y:S01]  /*1740*/  LDG.E R23, desc[UR12][R12.64+-0x4] ;  /* 0xfffffc0c0c177981 */ /* 0x000ee2000c1e1900 */
[----:B-----5:R-:W-:-:S03]  /*1750*/  FMNMX3 R7, R7, R19, R20, !PT ;  /* 0x0000001307077276 */ /* 0x020fc60007800014 */
[----:B------:R-:W5:Y:S04]  /*1760*/  LDG.E R22, desc[UR12][R14.64+-0x10] ;  /* 0xfffff00c0e167981 */ /* 0x000f68000c1e1900 */
[----:B------:R-:W5:Y:S01]  /*1770*/  LDG.E R20, desc[UR12][R14.64+-0x4] ;  /* 0xfffffc0c0e147981 */ /* 0x000f62000c1e1900 */
[----:B--2---:R-:W-:-:S03]  /*1780*/  FMNMX3 R6, R4, R27, R6, PT ;  /* 0x0000001b04067276 */ /* 0x004fc60003800006 */
[----:B------:R-:W2:Y:S04]  /*1790*/  LDG.E R27, desc[UR12][R12.64] ;  /* 0x0000000c0c1b7981 */ /* 0x000ea8000c1e1900 */
[----:B------:R-:W2:Y:S01]  /*17a0*/  LDG.E R4, desc[UR12][R12.64+0xc] ;  /* 0x00000c0c0c047981 */ /* 0x000ea2000c1e1900 */
[----:B----4-:R-:W-:-:S03]  /*17b0*/  FMNMX3 R0, R0, R25, R26, !PT ;  /* 0x0000001900007276 */ /* 0x010fc6000780001a */
[----:B------:R-:W4:Y:S04]  /*17c0*/  LDG.E R26, desc[UR12][R14.64+0xc] ;  /* 0x00000c0c0e1a7981 */ /* 0x000f28000c1e1900 */
        /* <DEDUP_REMOVED lines=9> */
[----:B------:R-:W2:Y:S01]  /*1860*/  LDG.E R18, desc[UR12][R14.64+0x8] ;  /* 0x0000080c0e127981 */ /* 0x000ea2000c1e1900 */
[----:B----4-:R-:W-:-:S03]  /*1870*/  FMNMX3 R7, R7, R24, R26, !PT ;  /* 0x0000001807077276 */ /* 0x010fc6000780001a */
[----:B------:R-:W4:Y:S04]  /*1880*/  LDG.E R26, desc[UR12][R12.64+0x14] ;  /* 0x0000140c0c1a7981 */ /* 0x000f28000c1e1900 */
[----:B------:R-:W4:Y:S01]  /*1890*/  LDG.E R24, desc[UR12][R14.64+0x18] ;  /* 0x0000180c0e187981 */ /* 0x000f22000c1e1900 */
[----:B---3--:R-:W-:-:S03]  /*18a0*/  FMNMX3 R5, R6, R5, R23, PT ;  /* 0x0000000506057276 */ /* 0x008fc60003800017 */
[----:B------:R-:W4:Y:S01]  /*18b0*/  LDG.E R6, desc[UR12][R12.64+0x8] ;  /* 0x0000080c0c067981 */ /* 0x000f22000c1e1900 */
[----:B-----5:R-:W-:-:S03]  /*18c0*/  FMNMX3 R0, R0, R25, R20, !PT ;  /* 0x0000001900007276 */ /* 0x020fc60007800014 */
[----:B------:R-:W3:Y:S04]  /*18d0*/  LDG.E R25, desc[UR12][R14.64+0x24] ;  /* 0x0000240c0e197981 */ /* 0x000ee8000c1e1900 */
[----:B------:R-:W5:Y:S04]  /*18e0*/  LDG.E R23, desc[UR12][R14.64+0x1c] ;  /* 0x00001c0c0e177981 */ /* 0x000f68000c1e1900 */
[----:B------:R-:W5:Y:S01]  /*18f0*/  LDG.E R20, desc[UR12][R14.64+0x28] ;  /* 0x0000280c0e147981 */ /* 0x000f62000c1e1900 */
[----:B--2---:R-:W-:-:S03]  /*1900*/  FMNMX3 R3, R3, R18, R22, !PT ;  /* 0x0000001203037276 */ /* 0x004fc60007800016 */
[----:B------:R-:W2:Y:S04]  /*1910*/  LDG.E R18, desc[UR12][R14.64+0x20] ;  /* 0x0000200c0e127981 */ /* 0x000ea8000c1e1900 */
[----:B------:R-:W2:Y:S01]  /*1920*/  LDG.E R22, desc[UR12][R12.64+0x1c] ;  /* 0x00001c0c0c167981 */ /* 0x000ea2000c1e1900 */
[----:B----4-:R-:W-:-:S03]  /*1930*/  FMNMX3 R6, R19, R6, R26, PT ;  /* 0x0000000613067276 */ /* 0x010fc6000380001a */
[----:B------:R0:W2:Y:S01]  /*1940*/  LDG.E R19, desc[UR12][R14.64+0x2c] ;  /* 0x00002c0c0e137981 */ /* 0x0000a2000c1e1900 */
[----:B---3--:R-:W-:-:S03]  /*1950*/  FMNMX3 R7, R7, R24, R25, !PT ;  /* 0x0000001807077276 */ /* 0x008fc60007800019 */
[----:B------:R-:W3:Y:S04]  /*1960*/  LDG.E R25, desc[UR12][R12.64+0x18] ;  /* 0x0000180c0c197981 */ /* 0x000ee8000c1e1900 */
[----:B------:R-:W3:Y:S01]  /*1970*/  LDG.E R26, desc[UR12][R12.64+0x24] ;  /* 0x0000240c0c1a7981 */ /* 0x000ee2000c1e1900 */
[----:B-----5:R-:W-:-:S03]  /*1980*/  FMNMX3 R0, R0, R23, R20, !PT ;  /* 0x0000001700007276 */ /* 0x020fc60007800014 */
[----:B------:R-:W4:Y:S04]  /*1990*/  LDG.E R24, desc[UR12][R12.64+0x28] ;  /* 0x0000280c0c187981 */ /* 0x000f28000c1e1900 */
[----:B------:R-:W5:Y:S04]  /*19a0*/  LDG.E R23, desc[UR12][R12.64+0x20] ;  /* 0x0000200c0c177981 */ /* 0x000f68000c1e1900 */
[----:B------:R-:W5:Y:S01]  /*19b0*/  LDG.E R20, desc[UR12][R12.64+0x2c] ;  /* 0x00002c0c0c147981 */ /* 0x000f62000c1e1900 */
[----:B------:R-:W-:-:S05]  /*19c0*/  VIADD R16, R16, 0x8 ;  /* 0x0000000810107836 */ /* 0x000fca0000000000 */
[----:B------:R-:W-:Y:S02]  /*19d0*/  ISETP.NE.AND P0, PT, R16, RZ, PT ;  /* 0x000000ff1000720c */ /* 0x000fe40003f05270 */
[----:B0-----:R-:W-:-:S05]  /*19e0*/  IADD3 R14, P3, PT, R14, 0x60, RZ ;  /* 0x000000600e0e7810 */ /* 0x001fca0007f7e0ff */
[----:B------:R-:W-:Y:S01]  /*19f0*/  IMAD.X R15, RZ, RZ, R15, P3 ;  /* 0x000000ffff0f7224 */ /* 0x000fe200018e060f */
[----:B--2---:R-:W-:Y:S02]  /*1a00*/  FMNMX3 R3, R3, R18, R19, !PT ;  /* 0x0000001203037276 */ /* 0x004fe40007800013 */
[----:B------:R-:W-:-:S05]  /*1a10*/  IADD3 R18, P2, PT, R12, 0x60, RZ ;  /* 0x000000600c127810 */ /* 0x000fca0007f5e0ff */
[----:B------:R-:W-:Y:S01]  /*1a20*/  IMAD.X R19, RZ, RZ, R13, P2 ;  /* 0x000000ffff137224 */ /* 0x000fe200010e060d */
[----:B---3--:R-:W-:Y:S02]  /*1a30*/  FMNMX3 R4, R4, R25, R26, PT ;  /* 0x0000001904047276 */ /* 0x008fe4000380001a */
[----:B----4-:R-:W-:Y:S02]  /*1a40*/  FMNMX3 R5, R5, R22, R24, PT ;  /* 0x0000001605057276 */ /* 0x010fe40003800018 */
[----:B-----5:R-:W-:Y:S01]  /*1a50*/  FMNMX3 R6, R6, R23, R20, PT ;  /* 0x0000001706067276 */ /* 0x020fe20003800014 */
[----:B------:R-:W-:Y:S06]  /*1a60*/  @P0 BRA `(.L_x_173) ;  /* 0xfffffff800bc0947 */ /* 0x000fec000383ffff */
.L_x_172:
[----:B------:R-:W-:Y:S05]  /*1a70*/  @!P1 BRA `(.L_x_174) ;  /* 0x00000004004c9947 */ /* 0x000fea0003800000 */
[----:B------:R-:W-:Y:S02]  /*1a80*/  ISETP.GE.U32.AND P0, PT, R21, 0x4, PT ;  /* 0x000000041500780c */ /* 0x000fe40003f06070 */
[----:B------:R-:W-:-:S11]  /*1a90*/  LOP3.LUT P1, R23, R2, 0x3, RZ, 0xc0, !PT ;  /* 0x0000000302177812 */ /* 0x000fd6000782c0ff */
[----:B------:R-:W-:Y:S05]  /*1aa0*/  @!P0 BRA `(.L_x_175) ;  /* 0x00000000009c8947 */ /* 0x000fea0003800000 */
[----:B------:R-:W-:-:S05]  /*1ab0*/  IMAD.WIDE.U32 R14, R17, 0xc, R8 ;  /* 0x0000000c110e7825 */ /* 0x000fca00078e0008 */
[----:B------:R-:W2:Y:S04]  /*1ac0*/  LDG.E R19, desc[UR12][R14.64] ;  /* 0x0000000c0e137981 */ /* 0x000ea8000c1e1900 */
[----:B------:R-:W2:Y:S04]  /*1ad0*/  LDG.E R18, desc[UR12][R14.64+0xc] ;  /* 0x00000c0c0e127981 */ /* 0x000ea8000c1e1900 */
[----:B------:R-:W3:Y:S04]  /*1ae0*/  LDG.E R16, desc[UR12][R14.64+0x4] ;  /* 0x0000040c0e107981 */ /* 0x000ee8000c1e1900 */
[----:B------:R-:W3:Y:S01]  /*1af0*/  LDG.E R24, desc[UR12][R14.64+0x10] ;  /* 0x0000100c0e187981 */ /* 0x000ee2000c1e1900 */
[----:B------:R-:W-:-:S03]  /*1b00*/  IMAD.WIDE.U32 R12, R17, 0xc, R10 ;  /* 0x0000000c110c7825 */ /* 0x000fc600078e000a */
[----:B------:R-:W4:Y:S04]  /*1b10*/  LDG.E R21, desc[UR12][R14.64+0x8] ;  /* 0x0000080c0e157981 */ /* 0x000f28000c1e1900 */
[----:B------:R-:W4:Y:S04]  /*1b20*/  LDG.E R25, desc[UR12][R14.64+0x14] ;  /* 0x0000140c0e197981 */ /* 0x000f28000c1e1900 */
[----:B------:R-:W5:Y:S04]  /*1b30*/  LDG.E R22, desc[UR12][R12.64] ;  /* 0x0000000c0c167981 */ /* 0x000f68000c1e1900 */
[----:B------:R-:W5:Y:S04]  /*1b40*/  LDG.E R26, desc[UR12][R12.64+0xc] ;  /* 0x00000c0c0c1a7981 */ /* 0x000f68000c1e1900 */
[----:B------:R-:W5:Y:S04]  /*1b50*/  LDG.E R20, desc[UR12][R12.64+0x10] ;  /* 0x0000100c0c147981 */ /* 0x000f68000c1e1900 */
[----:B------:R-:W5:Y:S04]  /*1b60*/  LDG.E R27, desc[UR12][R12.64+0x1c] ;  /* 0x00001c0c0c1b7981 */ /* 0x000f68000c1e1900 */
[----:B------:R-:W5:Y:S04]  /*1b70*/  LDG.E R28, desc[UR12][R12.64+0x28] ;  /* 0x0000280c0c1c7981 */ /* 0x000f68000c1e1900 */
[----:B------:R-:W5:Y:S01]  /*1b80*/  LDG.E R29, desc[UR12][R12.64+0x2c] ;  /* 0x00002c0c0c1d7981 */ /* 0x000f62000c1e1900 */
[----:B--2---:R-:W-:-:S03]  /*1b90*/  FMNMX3 R4, R4, R19, R18, PT ;  /* 0x0000001304047276 */ /* 0x004fc60003800012 */
[----:B------:R-:W2:Y:S04]  /*1ba0*/  LDG.E R19, desc[UR12][R12.64+0x4] ;  /* 0x0000040c0c137981 */ /* 0x000ea8000c1e1900 */
[----:B------:R-:W2:Y:S01]  /*1bb0*/  LDG.E R18, desc[UR12][R12.64+0x14] ;  /* 0x0000140c0c127981 */ /* 0x000ea2000c1e1900 */
[----:B---3--:R-:W-:-:S03]  /*1bc0*/  FMNMX3 R5, R5, R16, R24, PT ;  /* 0x0000001005057276 */ /* 0x008fc60003800018 */
[----:B------:R-:W3:Y:S04]  /*1bd0*/  LDG.E R16, desc[UR12][R12.64+0x8] ;  /* 0x0000080c0c107981 */ /* 0x000ee8000c1e1900 */
[----:B------:R-:W3:Y:S01]  /*1be0*/  LDG.E R24, desc[UR12][R14.64+0x18] ;  /* 0x0000180c0e187981 */ /* 0x000ee2000c1e1900 */
[----:B----4-:R-:W-:-:S03]  /*1bf0*/  FMNMX3 R6, R6, R21, R25, PT ;  /* 0x0000001506067276 */ /* 0x010fc60003800019 */
[----:B------:R-:W4:Y:S04]  /*1c00*/  LDG.E R25, desc[UR12][R14.64+0x24] ;  /* 0x0000240c0e197981 */ /* 0x000f28000c1e1900 */
[----:B------:R-:W4:Y:S01]  /*1c10*/  LDG.E R21, desc[UR12][R14.64+0x1c] ;  /* 0x00001c0c0e157981 */ /* 0x000f22000c1e1900 */
[----:B-----5:R-:W-:-:S03]  /*1c20*/  FMNMX3 R7, R7, R22, R26, !PT ;  /* 0x0000001607077276 */ /* 0x020fc6000780001a */
[----:B------:R-:W5:Y:S04]  /*1c30*/  LDG.E R22, desc[UR12][R14.64+0x2c] ;  /* 0x00002c0c0e167981 */ /* 0x000f68000c1e1900 */
[----:B------:R-:W5:Y:S01]  /*1c40*/  LDG.E R26, desc[UR12][R12.64+0x24] ;  /* 0x0000240c0c1a7981 */ /* 0x000f62000c1e1900 */
[----:B--2---:R-:W-:-:S03]  /*1c50*/  FMNMX3 R0, R0, R19, R20, !PT ;  /* 0x0000001300007276 */ /* 0x004fc60007800014 */
[----:B------:R-:W2:Y:S04]  /*1c60*/  LDG.E R20, desc[UR12][R14.64+0x28] ;  /* 0x0000280c0e147981 */ /* 0x000ea8000c1e1900 */
[----:B------:R-:W5:Y:S01]  /*1c70*/  LDG.E R19, desc[UR12][R14.64+0x20] ;  /* 0x0000200c0e137981 */ /* 0x000f62000c1e1900 */
[----:B---3--:R-:W-:-:S03]  /*1c80*/  FMNMX3 R3, R3, R16, R18, !PT ;  /* 0x0000001003037276 */ /* 0x008fc60007800012 */
[----:B------:R-:W3:Y:S04]  /*1c90*/  LDG.E R16, desc[UR12][R12.64+0x18] ;  /* 0x0000180c0c107981 */ /* 0x000ee8000c1e1900 */
[----:B------:R-:W3:Y:S01]  /*1ca0*/  LDG.E R18, desc[UR12][R12.64+0x20] ;  /* 0x0000200c0c127981 */ /* 0x000ee2000c1e1900 */
[----:B------:R-:W-:Y:S01]  /*1cb0*/  FMNMX3 R0, R0, R27, R28, !PT ;  /* 0x0000001b00007276 */ /* 0x000fe2000780001c */
[----:B------:R-:W-:Y:S01]  /*1cc0*/  VIADD R17, R17, 0x4 ;  /* 0x0000000411117836 */ /* 0x000fe20000000000 */
[----:B----4-:R-:W-:Y:S02]  /*1cd0*/  FMNMX3 R4, R4, R24, R25, PT ;  /* 0x0000001804047276 */ /* 0x010fe40003800019 */
[----:B--2---:R-:W-:Y:S02]  /*1ce0*/  FMNMX3 R5, R5, R21, R20, PT ;  /* 0x0000001505057276 */ /* 0x004fe40003800014 */
[----:B-----5:R-:W-:-:S02]  /*1cf0*/  FMNMX3 R6, R6, R19, R22, PT ;  /* 0x0000001306067276 */ /* 0x020fc40003800016 */
[----:B---3--:R-:W-:Y:S02]  /*1d00*/  FMNMX3 R7, R7, R16, R26, !PT ;  /* 0x0000001007077276 */ /* 0x008fe4000780001a */
[----:B------:R-:W-:-:S07]  /*1d10*/  FMNMX3 R3, R3, R18, R29, !PT ;  /* 0x0000001203037276 */ /* 0x000fce000780001d */
.L_x_175:
[----:B------:R-:W-:Y:S05]  /*1d20*/  @!P1 BRA `(.L_x_174) ;  /* 0x0000000000a09947 */ /* 0x000fea0003800000 */
[----:B------:R-:W-:Y:S02]  /*1d30*/  ISETP.NE.AND P0, PT, R23, 0x1, PT ;  /* 0x000000011700780c */ /* 0x000fe40003f05270 */
[----:B------:R-:W-:-:S04]  /*1d40*/  LOP3.LUT R2, R2, 0x1, RZ, 0xc0, !PT ;  /* 0x0000000102027812 */ /* 0x000fc800078ec0ff */
[----:B------:R-:W-:-:S07]  /*1d50*/  ISETP.NE.U32.AND P1, PT, R2, 0x1, PT ;  /* 0x000000010200780c */ /* 0x000fce0003f25070 */
[----:B------:R-:W-:Y:S06]  /*1d60*/  @!P0 BRA `(.L_x_176) ;  /* 0x0000000000548947 */ /* 0x000fec0003800000 */
[----:B------:R-:W-:-:S04]  /*1d70*/  IMAD.WIDE.U32 R14, R17, 0xc, R10 ;  /* 0x0000000c110e7825 */ /* 0x000fc800078e000a */
[C---:B------:R-:W-:Y:S01]  /*1d80*/  IMAD.WIDE.U32 R12, R17.reuse, 0xc, R8 ;  /* 0x0000000c110c7825 */ /* 0x040fe200078e0008 */
[----:B------:R-:W2:Y:S04]  /*1d90*/  LDG.E R16, desc[UR12][R14.64] ;  /* 0x0000000c0e107981 */ /* 0x000ea8000c1e1900 */
[----:B------:R-:W2:Y:S04]  /*1da0*/  LDG.E R25, desc[UR12][R14.64+0xc] ;  /* 0x00000c0c0e197981 */ /* 0x000ea8000c1e1900 */
[----:B------:R-:W3:Y:S04]  /*1db0*/  LDG.E R23, desc[UR12][R14.64+0x4] ;  /* 0x0000040c0e177981 */ /* 0x000ee8000c1e1900 */
[----:B------:R-:W3:Y:S04]  /*1dc0*/  LDG.E R26, desc[UR12][R14.64+0x10] ;  /* 0x0000100c0e1a7981 */ /* 0x000ee8000c1e1900 */
        /* <DEDUP_REMOVED lines=8> */
[----:B------:R-:W-:Y:S01]  /*1e50*/  VIADD R17, R17, 0x2 ;  /* 0x0000000211117836 */ /* 0x000fe20000000000 */
[----:B--2---:R-:W-:-:S02]  /*1e60*/  FMNMX3 R7, R7, R16, R25, !PT ;  /* 0x0000001007077276 */ /* 0x004fc40007800019 */
[----:B---3--:R-:W-:Y:S02]  /*1e70*/  FMNMX3 R0, R0, R23, R26, !PT ;  /* 0x0000001700007276 */ /* 0x008fe4000780001a */
[----:B----4-:R-:W-:Y:S02]  /*1e80*/  FMNMX3 R3, R3, R18, R27, !PT ;  /* 0x0000001203037276 */ /* 0x010fe4000780001b */
[----:B-----5:R-:W-:Y:S02]  /*1e90*/  FMNMX3 R4, R4, R19, R20, PT ;  /* 0x0000001304047276 */ /* 0x020fe40003800014 */
[----:B------:R-:W-:Y:S02]  /*1ea0*/  FMNMX3 R5, R5, R2, R22, PT ;  /* 0x0000000205057276 */ /* 0x000fe40003800016 */
[----:B------:R-:W-:-:S07]  /*1eb0*/  FMNMX3 R6, R6, R21, R24, PT ;  /* 0x0000001506067276 */ /* 0x000fce0003800018 */
.L_x_176:
[----:B------:R-:W-:Y:S05]  /*1ec0*/  @P1 BRA `(.L_x_174) ;  /* 0x0000000000381947 */ /* 0x000fea0003800000 */
[----:B------:R-:W-:-:S04]  /*1ed0*/  IMAD.WIDE.U32 R10, R17, 0xc, R10 ;  /* 0x0000000c110a7825 */ /* 0x000fc800078e000a */
[----:B------:R-:W-:Y:S01]  /*1ee0*/  IMAD.WIDE.U32 R8, R17, 0xc, R8 ;  /* 0x0000000c11087825 */ /* 0x000fe200078e0008 */
[----:B------:R-:W2:Y:S04]  /*1ef0*/  LDG.E R12, desc[UR12][R10.64] ;  /* 0x0000000c0a0c7981 */ /* 0x000ea8000c1e1900 */
[----:B------:R-:W3:Y:S04]  /*1f00*/  LDG.E R17, desc[UR12][R10.64+0x4] ;  /* 0x0000040c0a117981 */ /* 0x000ee8000c1e1900 */
[----:B------:R-:W4:Y:S04]  /*1f10*/  LDG.E R14, desc[UR12][R10.64+0x8] ;  /* 0x0000080c0a0e7981 */ /* 0x000f28000c1e1900 */
[----:B------:R-:W5:Y:S04]  /*1f20*/  LDG.E R13, desc[UR12][R8.64] ;  /* 0x0000000c080d7981 */ /* 0x000f68000c1e1900 */
[----:B------:R-:W5:Y:S04]  /*1f30*/  LDG.E R2, desc[UR12][R8.64+0x4] ;  /* 0x0000040c08027981 */ /* 0x000f68000c1e1900 */
[----:B------:R-:W5:Y:S01]  /*1f40*/  LDG.E R15, desc[UR12][R8.64+0x8] ;  /* 0x0000080c080f7981 */ /* 0x000f62000c1e1900 */
[----:B--2---:R-:W-:-:S02]  /*1f50*/  FMNMX R7, R7, R12, !PT ;  /* 0x0000000c07077209 */ /* 0x004fc40007800000 */
[----:B---3--:R-:W-:Y:S02]  /*1f60*/  FMNMX R0, R0, R17, !PT ;  /* 0x0000001100007209 */ /* 0x008fe40007800000 */
[----:B----4-:R-:W-:Y:S02]  /*1f70*/  FMNMX R3, R3, R14, !PT ;  /* 0x0000000e03037209 */ /* 0x010fe40007800000 */
[----:B-----5:R-:W-:Y:S02]  /*1f80*/  FMNMX R4, R4, R13, PT ;  /* 0x0000000d04047209 */ /* 0x020fe40003800000 */
[----:B------:R-:W-:Y:S02]  /*1f90*/  FMNMX R5, R5, R2, PT ;  /* 0x0000000205057209 */ /* 0x000fe40003800000 */
[----:B------:R-:W-:-:S07]  /*1fa0*/  FMNMX R6, R6, R15, PT ;  /* 0x0000000f06067209 */ /* 0x000fce0003800000 */
.L_x_174:
[----:B------:R-:W0:Y:S01]  /*1fb0*/  LDC R21, c[0x0][0x380] ;  /* 0x0000e000ff157b82 */ /* 0x000e220000000800 */
[C-C-:B------:R-:W-:Y:S01]  /*1fc0*/  FADD R2, R7.reuse, -R4.reuse ;  /* 0x8000000407027221 */ /* 0x140fe20000000000 */
[----:B------:R-:W-:Y:S01]  /*1fd0*/  FADD R4, R7, R4 ;  /* 0x0000000407047221 */ /* 0x000fe20000000000 */
[C-C-:B------:R-:W-:Y:S01]  /*1fe0*/  FADD R7, R0.reuse, -R5.reuse ;  /* 0x8000000500077221 */ /* 0x140fe20000000000 */
[C-C-:B------:R-:W-:Y:S01]  /*1ff0*/  FADD R20, R3.reuse, -R6.reuse ;  /* 0x8000000603147221 */ /* 0x140fe20000000000 */
[----:B------:R-:W-:Y:S01]  /*2000*/  FADD R5, R0, R5 ;  /* 0x0000000500057221 */ /* 0x000fe20000000000 */
[----:B------:R-:W-:Y:S01]  /*2010*/  FADD R6, R3, R6 ;  /* 0x0000000603067221 */ /* 0x000fe20000000000 */
[----:B------:R-:W-:Y:S01]  /*2020*/  FMUL R4, R4, 0.5 ;  /* 0x3f00000004047820 */ /* 0x000fe20000400000 */
[----:B------:R-:W1:Y:S01]  /*2030*/  LDC.64 R12, c[0x0][0x388] ;  /* 0x0000e200ff0c7b82 */ /* 0x000e620000000a00 */
[----:B------:R-:W-:Y:S01]  /*2040*/  FMNMX3 R2, R2, R7, R20, !PT ;  /* 0x0000000702027276 */ /* 0x000fe20007800014 */
[----:B------:R-:W-:-:S02]  /*2050*/  IMAD.MOV.U32 R7, RZ, RZ, -0x40800000 ;  /* 0xbf800000ff077424 */ /* 0x000fc400078e00ff */
[----:B------:R-:W-:Y:S01]  /*2060*/  FMUL R5, R5, 0.5 ;  /* 0x3f00000005057820 */ /* 0x000fe20000400000 */
[----:B------:R-:W-:Y:S01]  /*2070*/  FMUL R6, R6, 0.5 ;  /* 0x3f00000006067820 */ /* 0x000fe20000400000 */
[----:B------:R-:W-:Y:S02]  /*2080*/  FMUL R3, R2, 0.5 ;  /* 0x3f00000002037820 */ /* 0x000fe40000400000 */
[----:B------:R-:W2:Y:S08]  /*2090*/  LDC.64 R18, c[0x0][0x390] ;  /* 0x0000e400ff127b82 */ /* 0x000eb00000000a00 */
[----:B------:R-:W3:Y:S01]  /*20a0*/  LDC.64 R14, c[0x0][0x398] ;  /* 0x0000e600ff0e7b82 */ /* 0x000ee20000000a00 */
[----:B0-----:R-:W-:-:S07]  /*20b0*/  IMAD.SHL.U32 R23, R21, 0x8, RZ ;  /* 0x0000000815177824 */ /* 0x001fce00078e00ff */
[----:B------:R-:W0:Y:S01]  /*20c0*/  LDC.64 R8, c[0x0][0x3b0] ;  /* 0x0000ec00ff087b82 */ /* 0x000e220000000a00 */
[----:B-1----:R-:W-:-:S07]  /*20d0*/  IMAD.WIDE R12, R21, 0x4, R12 ;  /* 0x00000004150c7825 */ /* 0x002fce00078e020c */
[----:B------:R-:W1:Y:S01]  /*20e0*/  LDC.64 R10, c[0x0][0x3b8] ;  /* 0x0000ee00ff0a7b82 */ /* 0x000e620000000a00 */
[----:B--2---:R-:W-:-:S04]  /*20f0*/  IMAD.WIDE R18, R23, 0x4, R18 ;  /* 0x0000000417127825 */ /* 0x004fc800078e0212 */
[----:B------:R-:W-:-:S03]  /*2100*/  IMAD.MOV.U32 R23, RZ, RZ, -0x1 ;  /* 0xffffffffff177424 */ /* 0x000fc600078e00ff */
[----:B------:R-:W2:Y:S01]  /*2110*/  LDC.64 R16, c[0x0][0x3c0] ;  /* 0x0000f000ff107b82 */ /* 0x000ea20000000a00 */
[----:B---3--:R-:W-:Y:S01]  /*2120*/  IMAD.WIDE R14, R21, 0x10, R14 ;  /* 0x00000010150e7825 */ /* 0x008fe200078e020e */
[----:B0-----:R0:W-:Y:S04]  /*2130*/  STG.E desc[UR12][R8.64], R3 ;  /* 0x0000000308007986 */ /* 0x0011e8000c10190c */
[----:B-1----:R-:W-:Y:S04]  /*2140*/  STG.E desc[UR12][R10.64], R21 ;  /* 0x000000150a007986 */ /* 0x002fe8000c10190c */
[----:B------:R-:W-:Y:S04]  /*2150*/  STG.E desc[UR12][R12.64], RZ ;  /* 0x000000ff0c007986 */ /* 0x000fe8000c10190c */
[----:B------:R-:W-:Y:S04]  /*2160*/  STG.E.128 desc[UR12][R14.64], R4 ;  /* 0x000000040e007986 */ /* 0x000fe8000c101d0c */
[----:B------:R-:W-:Y:S04]  /*2170*/  STG.E desc[UR12][R18.64], R23 ;  /* 0x0000001712007986 */ /* 0x000fe8000c10190c */
[----:B------:R-:W-:Y:S04]  /*2180*/  STG.E desc[UR12][R18.64+0x4], R23 ;  /* 0x0000041712007986 */ /* 0x000fe8000c10190c */
[----:B------:R-:W-:Y:S04]  /*2190*/  STG.E desc[UR12][R18.64+0x8], R23 ;  /* 0x0000081712007986 */ /* 0x000fe8000c10190c */
[----:B------:R-:W-:Y:S04]  /*21a0*/  STG.E desc[UR12][R18.64+0xc], R23 ;  /* 0x00000c1712007986 */ /* 0x000fe8000c10190c */
[----:B------:R-:W-:Y:S04]  /*21b0*/  STG.E desc[UR12][R18.64+0x10], R23 ;  /* 0x0000101712007986 */ /* 0x000fe8000c10190c */
[----:B------:R-:W-:Y:S04]  /*21c0*/  STG.E desc[UR12][R18.64+0x14], R23 ;  /* 0x0000141712007986 */ /* 0x000fe8000c10190c */
[----:B------:R-:W-:Y:S04]  /*21d0*/  STG.E desc[UR12][R18.64+0x18], R23 ;  /* 0x0000181712007986 */ /* 0x000fe8000c10190c */
[----:B------:R-:W-:Y:S04]  /*21e0*/  STG.E desc[UR12][R18.64+0x1c], R23 ;  /* 0x00001c1712007986 */ /* 0x000fe8000c10190c */
[----:B--2---:R-:W0:Y:S02]  /*21f0*/  LDG.E R0, desc[UR12][R16.64] ;  /* 0x0000000c10007981 */ /* 0x004e24000c1e1900 */
[----:B0-----:R-:W-:-:S05]  /*2200*/  VIADD R3, R0, 0x1 ;  /* 0x0000000100037836 */ /* 0x001fca0000000000 */
[----:B------:R-:W-:Y:S01]  /*2210*/  STG.E desc[UR12][R16.64], R3 ;  /* 0x0000000310007986 */ /* 0x000fe2000c10190c */
[----:B------:R-:W-:Y:S05]  /*2220*/  EXIT ;  /* 0x000000000000794d */ /* 0x000fea0003800000 */
.L_x_177:
        /* <DEDUP_REMOVED lines=13> */
.L_x_187:


//--------------------- .nv.shared.reserved.0     --------------------------
	.section	.nv.shared.reserved.0,"aw",@nobits
	.weak		__nv_reservedSMEM_offset_0_alias
	.size		__nv_reservedSMEM_offset_0_alias, 0, 64
	.other		__nv_reservedSMEM_offset_0_alias,@"STO_CUDA_RESERVED_SHARED STV_DEFAULT"
__nv_reservedSMEM_offset_0_alias:
	.zero		0
	.zero		64


//--------------------- .nv.shared._Z22ForceCalculationKerneliifffPKiS0_PK6float4P6float2PS1_PKfS0_ --------------------------
	.section	.nv.shared._Z22ForceCalculationKerneliifffPKiS0_PK6float4P6float2PS1_PKfS0_,"aw",@nobits
	.sectionflags	@""
	.align	4
.nv.shared._Z22ForceCalculationKerneliifffPKiS0_PK6float4P6float2PS1_PKfS0_:
	.zero		4096


//--------------------- .nv.shared._Z19SummarizationKerneliiPViPKiPV6float4Pi --------------------------
	.section	.nv.shared._Z19SummarizationKerneliiPViPKiPV6float4Pi,"aw",@nobits
	.sectionflags	@""
	.align	4
.nv.shared._Z19SummarizationKerneliiPViPKiPV6float4Pi:
	.zero		17408


//--------------------- .nv.shared._Z17BoundingBoxKerneliiPiS_P6float4P6float3S3_PfS_S_Pj --------------------------
	.section	.nv.shared._Z17BoundingBoxKerneliiPiS_P6float4P6float3S3_PfS_S_Pj,"aw",@nobits
	.sectionflags	@""
	.align	4
.nv.shared._Z17BoundingBoxKerneliiPiS_P6float4P6float3S3_PfS_S_Pj:
	.zero		7168


//--------------------- .nv.constant0._Z20InitializationKernelPiPj --------------------------
	.section	.nv.constant0._Z20InitializationKernelPiPj,"a",@progbits
	.sectionflags	@""
	.align	4
.nv.constant0._Z20InitializationKernelPiPj:
	.zero		912


//--------------------- .nv.constant0._Z17IntegrationKerneliffP6float4P6float2S0_ --------------------------
	.section	.nv.constant0._Z17IntegrationKerneliffP6float4P6float2S0_,"a",@progbits
	.sectionflags	@""
	.align	4
.nv.constant0._Z17IntegrationKerneliffP6float4P6float2S0_:
	.zero		936


//--------------------- .nv.constant0._Z22ForceCalculationKerneliifffPKiS0_PK6float4P6float2PS1_PKfS0_ --------------------------
	.section	.nv.constant0._Z22ForceCalculationKerneliifffPKiS0_PK6float4P6float2PS1_PKfS0_,"a",@progbits
	.sectionflags	@""
	.align	4
.nv.constant0._Z22ForceCalculationKerneliifffPKiS0_PK6float4P6float2PS1_PKfS0_:
	.zero		976


//--------------------- .nv.constant0._Z10SortKerneliiPiPKiPViS_S_ --------------------------
	.section	.nv.constant0._Z10SortKerneliiPiPKiPViS_S_,"a",@progbits
	.sectionflags	@""
	.align	4
.nv.constant0._Z10SortKerneliiPiPKiPViS_S_:
	.zero		944


//--------------------- .nv.constant0._Z19SummarizationKerneliiPViPKiPV6float4Pi --------------------------
	.section	.nv.constant0._Z19SummarizationKerneliiPViPKiPV6float4Pi,"a",@progbits
	.sectionflags	@""
	.align	4
.nv.constant0._Z19SummarizationKerneliiPViPKiPV6float4Pi:
	.zero		936


//--------------------- .nv.constant0._Z12ClearKernel2iPiP6float4S_ --------------------------
	.section	.nv.constant0._Z12ClearKernel2iPiP6float4S_,"a",@progbits
	.sectionflags	@""
	.align	4
.nv.constant0._Z12ClearKernel2iPiP6float4S_:
	.zero		928


//--------------------- .nv.constant0._Z18TreeBuildingKerneliiPViPK6float4PKfPi --------------------------
	.section	.nv.constant0._Z18TreeBuildingKerneliiPViPK6float4PKfPi,"a",@progbits
	.sectionflags	@""
	.align	4
.nv.constant0._Z18TreeBuildingKerneliiPViPK6float4PKfPi:
	.zero		936


//--------------------- .nv.constant0._Z12ClearKernel1iiPi --------------------------
	.section	.nv.constant0._Z12ClearKernel1iiPi,"a",@progbits
	.sectionflags	@""
	.align	4
.nv.constant0._Z12ClearKernel1iiPi:
	.zero		912


//--------------------- .nv.constant0._Z17BoundingBoxKerneliiPiS_P6float4P6float3S3_PfS_S_Pj --------------------------
	.section	.nv.constant0._Z17BoundingBoxKerneliiPiS_P6float4P6float3S3_PfS_S_Pj,"a",@progbits
	.sectionflags	@""
	.align	4
.nv.constant0._Z17BoundingBoxKerneliiPiS_P6float4P6float3S3_PfS_S_Pj:
	.zero		976


//--------------------- SYMBOLS --------------------------

	.type		.nv.reservedSmem.offset0,@object
	.size		.nv.reservedSmem.offset0,0x4
	.type		.nv.reservedSmem.cap,@object
	.size		.nv.reservedSmem.cap,0x4
